// auto-generated by cutlass_sweep.gemm — config: {"arch": "sm_90", "cluster_m": 2, "cluster_n": 1, "dtype": "e4m3", "dtype_b": "e4m3", "layout": "nt", "stages": 0, "tile_k": 32, "tile_m": 192, "tile_n": 240}
#include "cutlass/cutlass.h"
#include "cutlass/gemm/collective/collective_builder.hpp"
#include "cutlass/gemm/device/gemm_universal_adapter.h"
#include "cutlass/gemm/kernel/gemm_universal.hpp"
#include "cutlass/epilogue/collective/collective_builder.hpp"

using ElemA = cutlass::float_e4m3_t;
using ElemB = cutlass::float_e4m3_t;
using ElemCD = cutlass::float_e4m3_t;
using Acc  = float;
using TileShape    = cute::Shape<cute::_192, cute::_240, cute::_32>;
using ClusterShape = cute::Shape<cute::_2, cute::_1, cute::_1>;

using CollectiveEpilogue = typename cutlass::epilogue::collective::CollectiveBuilder<
    cutlass::arch::Sm90, cutlass::arch::OpClassTensorOp,
    TileShape, ClusterShape,
    cutlass::epilogue::collective::EpilogueTileAuto,
    Acc, Acc,
    ElemCD, cutlass::layout::RowMajor, 128 / cutlass::sizeof_bits<ElemCD>::value,
    ElemCD, cutlass::layout::RowMajor, 128 / cutlass::sizeof_bits<ElemCD>::value,
    cutlass::epilogue::collective::EpilogueScheduleAuto
  >::CollectiveOp;

using CollectiveMainloop = typename cutlass::gemm::collective::CollectiveBuilder<
    cutlass::arch::Sm90, cutlass::arch::OpClassTensorOp,
    ElemA, cutlass::layout::RowMajor, 128 / cutlass::sizeof_bits<ElemA>::value,
    ElemB, cutlass::layout::ColumnMajor, 128 / cutlass::sizeof_bits<ElemB>::value,
    Acc,
    TileShape, ClusterShape,
    cutlass::gemm::collective::StageCountAutoCarveout<static_cast<int>(sizeof(typename CollectiveEpilogue::SharedStorage))>,
    cutlass::gemm::collective::KernelScheduleAuto
  >::CollectiveOp;

using GemmKernel = cutlass::gemm::kernel::GemmUniversal<
    cute::Shape<int,int,int,int>,
    CollectiveMainloop,
    CollectiveEpilogue
>;
using Gemm = cutlass::gemm::device::GemmUniversalAdapter<GemmKernel>;

// Force the device kernel symbol into the cubin without needing a host main.
auto* _anchor = &cutlass::device_kernel<GemmKernel>;


// ===== COMPILED SASS (sm_90a) =====

	.target	sm_90a

	.elftype	@"ET_EXEC"


//--------------------- .note.nv.tkinfo           --------------------------
	.section	.note.nv.tkinfo,"",@"SHT_NOTE"
	.sectionflags	@"SHF_NOTE_NV_TKINFO"
	.tkinfo
        /*0018*/ 	.word	0x00000002
        /*0030*/ 	.string	""
        /*0030*/ 	.string	"ptxas"
        /*0030*/ 	.string	"Cuda compilation tools, release 13.0, V13.0.88"
        /*0030*/ 	.string	"Build cuda_13.0.r13.0/compiler.36424714_0"
        /*0030*/ 	.string	"-arch sm_90a -m 64 "



//--------------------- .note.nv.cuinfo           --------------------------
	.section	.note.nv.cuinfo,"",@"SHT_NOTE"
	.sectionflags	@"SHF_NOTE_NV_CUINFO"
        /*0018*/ 	.short	0x0002
        /*001a*/ 	.short	0x005a
        /*001c*/ 	.short	0x0082
	.zero		2


//--------------------- .nv.info                  --------------------------
	.section	.nv.info,"",@"SHT_CUDA_INFO"
	.align	4


	//----- nvinfo : EIATTR_REGCOUNT
	.align		4
        /*0000*/ 	.byte	0x04, 0x2f
        /*0002*/ 	.short	(.L_12 - .L_11)
	.align		4
.L_11:
        /*0004*/ 	.word	index@(_ZN7cutlass13device_kernelINS_4gemm6kernel13GemmUniversalIN4cute5tupleIJiiiiEEENS1_10collective13CollectiveMmaINS1_37MainloopSm90TmaGmmaWarpSpecializedFP8ILi16ENS5_IJNS4_1CILi2EEENSA_ILi1EEESC_EEENS1_35KernelTmaWarpSpecializedCooperativeEEENS5_IJNSA_ILi192EEENSA_ILi240EEENSA_ILi32EEEEEENS_12float_e4m3_tENS5_IJlSC_lEEESK_SL_NS4_8TiledMMAINS4_8MMA_AtomIJNS4_4SM904GMMA30MMA_64x16x32_F32E4M3E4M3_SS_TNILNSP_7ScaleInE1ELSR_1EEEEEENS4_6LayoutISD_NS5_IJSC_NSA_ILi0EEESV_EEEEENS5_IJNS4_10UnderscoreESY_SY_EEEEENS4_13SM90_TMA_LOADENS4_14ComposedLayoutINS4_7SwizzleILi1ELi4ELi3EEENS4_18smem_ptr_flag_bitsILi8EEENSU_INS5_IJNSA_ILi8EEESI_EEENS5_IJSI_SC_EEEEEEEvNS4_8identityENS4_23SM90_TMA_LOAD_MULTICASTES1B_vS1C_EENS_8epilogue10collective6detail29Sm90TmaWarpSpecializedAdapterINS1G_15DefaultEpilogueISK_SL_SL_NS1F_6thread17LinearCombinationISK_Li1EffLNS1K_9ScaleType4KindE0ELNS_15FloatRoundStyleE2ESK_EENS1_15EpilogueDefaultEEEEEvvEEEEvNT_6ParamsE)
        /*0008*/ 	.word	0x000000a8


	//----- nvinfo : EIATTR_FRAME_SIZE
	.align		4
.L_12:
        /*000c*/ 	.byte	0x04, 0x11
        /*000e*/ 	.short	(.L_14 - .L_13)
	.align		4
.L_13:
        /*0010*/ 	.word	index@(_ZN7cutlass13device_kernelINS_4gemm6kernel13GemmUniversalIN4cute5tupleIJiiiiEEENS1_10collective13CollectiveMmaINS1_37MainloopSm90TmaGmmaWarpSpecializedFP8ILi16ENS5_IJNS4_1CILi2EEENSA_ILi1EEESC_EEENS1_35KernelTmaWarpSpecializedCooperativeEEENS5_IJNSA_ILi192EEENSA_ILi240EEENSA_ILi32EEEEEENS_12float_e4m3_tENS5_IJlSC_lEEESK_SL_NS4_8TiledMMAINS4_8MMA_AtomIJNS4_4SM904GMMA30MMA_64x16x32_F32E4M3E4M3_SS_TNILNSP_7ScaleInE1ELSR_1EEEEEENS4_6LayoutISD_NS5_IJSC_NSA_ILi0EEESV_EEEEENS5_IJNS4_10UnderscoreESY_SY_EEEEENS4_13SM90_TMA_LOADENS4_14ComposedLayoutINS4_7SwizzleILi1ELi4ELi3EEENS4_18smem_ptr_flag_bitsILi8EEENSU_INS5_IJNSA_ILi8EEESI_EEENS5_IJSI_SC_EEEEEEEvNS4_8identityENS4_23SM90_TMA_LOAD_MULTICASTES1B_vS1C_EENS_8epilogue10collective6detail29Sm90TmaWarpSpecializedAdapterINS1G_15DefaultEpilogueISK_SL_SL_NS1F_6thread17LinearCombinationISK_Li1EffLNS1K_9ScaleType4KindE0ELNS_15FloatRoundStyleE2ESK_EENS1_15EpilogueDefaultEEEEEvvEEEEvNT_6ParamsE)
        /*0014*/ 	.word	0x000004e8


	//----- nvinfo : EIATTR_MIN_STACK_SIZE
	.align		4
.L_14:
        /*0018*/ 	.byte	0x04, 0x12
        /*001a*/ 	.short	(.L_16 - .L_15)
	.align		4
.L_15:
        /*001c*/ 	.word	index@(_ZN7cutlass13device_kernelINS_4gemm6kernel13GemmUniversalIN4cute5tupleIJiiiiEEENS1_10collective13CollectiveMmaINS1_37MainloopSm90TmaGmmaWarpSpecializedFP8ILi16ENS5_IJNS4_1CILi2EEENSA_ILi1EEESC_EEENS1_35KernelTmaWarpSpecializedCooperativeEEENS5_IJNSA_ILi192EEENSA_ILi240EEENSA_ILi32EEEEEENS_12float_e4m3_tENS5_IJlSC_lEEESK_SL_NS4_8TiledMMAINS4_8MMA_AtomIJNS4_4SM904GMMA30MMA_64x16x32_F32E4M3E4M3_SS_TNILNSP_7ScaleInE1ELSR_1EEEEEENS4_6LayoutISD_NS5_IJSC_NSA_ILi0EEESV_EEEEENS5_IJNS4_10UnderscoreESY_SY_EEEEENS4_13SM90_TMA_LOADENS4_14ComposedLayoutINS4_7SwizzleILi1ELi4ELi3EEENS4_18smem_ptr_flag_bitsILi8EEENSU_INS5_IJNSA_ILi8EEESI_EEENS5_IJSI_SC_EEEEEEEvNS4_8identityENS4_23SM90_TMA_LOAD_MULTICASTES1B_vS1C_EENS_8epilogue10collective6detail29Sm90TmaWarpSpecializedAdapterINS1G_15DefaultEpilogueISK_SL_SL_NS1F_6thread17LinearCombinationISK_Li1EffLNS1K_9ScaleType4KindE0ELNS_15FloatRoundStyleE2ESK_EENS1_15EpilogueDefaultEEEEEvvEEEEvNT_6ParamsE)
        /*0020*/ 	.word	0x000004e8
.L_16:


//--------------------- .nv.compat                --------------------------
	.section	.nv.compat,"",@"SHT_CUDA_COMPAT_INFO"
	.align	4
        /*0000*/ 	.byte	0x02, 0x09, 0x01, 0x00, 0x02, 0x02, 0x04, 0x00, 0x02, 0x05, 0x05, 0x00, 0x03, 0x07, 0x01, 0x01
        /*0010*/ 	.byte	0x02, 0x03, 0x01, 0x00, 0x02, 0x06, 0x01, 0x00, 0x04, 0x0b, 0x08, 0x00, 0x00, 0x00, 0x00, 0x00
        /*0020*/ 	.byte	0x00, 0x00, 0x00, 0x00


//--------------------- .nv.info._ZN7cutlass13device_kernelINS_4gemm6kernel13GemmUniversalIN4cute5tupleIJiiiiEEENS1_10collective13CollectiveMmaINS1_37MainloopSm90TmaGmmaWarpSpecializedFP8ILi16ENS5_IJNS4_1CILi2EEENSA_ILi1EEESC_EEENS1_35KernelTmaWarpSpecializedCooperativeEEENS5_IJNSA_ILi192EEENSA_ILi240EEENSA_ILi32EEEEEENS_12float_e4m3_tENS5_IJlSC_lEEESK_SL_NS4_8TiledMMAINS4_8MMA_AtomIJNS4_4SM904GMMA30MMA_64x16x32_F32E4M3E4M3_SS_TNILNSP_7ScaleInE1ELSR_1EEEEEENS4_6LayoutISD_NS5_IJSC_NSA_ILi0EEESV_EEEEENS5_IJNS4_10UnderscoreESY_SY_EEEEENS4_13SM90_TMA_LOADENS4_14ComposedLayoutINS4_7SwizzleILi1ELi4ELi3EEENS4_18smem_ptr_flag_bitsILi8EEENSU_INS5_IJNSA_ILi8EEESI_EEENS5_IJSI_SC_EEEEEEEvNS4_8identityENS4_23SM90_TMA_LOAD_MULTICASTES1B_vS1C_EENS_8epilogue10collective6detail29Sm90TmaWarpSpecializedAdapterINS1G_15DefaultEpilogueISK_SL_SL_NS1F_6thread17LinearCombinationISK_Li1EffLNS1K_9ScaleType4KindE0ELNS_15FloatRoundStyleE2ESK_EENS1_15EpilogueDefaultEEEEEvvEEEEvNT_6ParamsE --------------------------
	.section	.nv.info._ZN7cutlass13device_kernelINS_4gemm6kernel13GemmUniversalIN4cute5tupleIJiiiiEEENS1_10collective13CollectiveMmaINS1_37MainloopSm90TmaGmmaWarpSpecializedFP8ILi16ENS5_IJNS4_1CILi2EEENSA_ILi1EEESC_EEENS1_35KernelTmaWarpSpecializedCooperativeEEENS5_IJNSA_ILi192EEENSA_ILi240EEENSA_ILi32EEEEEENS_12float_e4m3_tENS5_IJlSC_lEEESK_SL_NS4_8TiledMMAINS4_8MMA_AtomIJNS4_4SM904GMMA30MMA_64x16x32_F32E4M3E4M3_SS_TNILNSP_7ScaleInE1ELSR_1EEEEEENS4_6LayoutISD_NS5_IJSC_NSA_ILi0EEESV_EEEEENS5_IJNS4_10UnderscoreESY_SY_EEEEENS4_13SM90_TMA_LOADENS4_14ComposedLayoutINS4_7SwizzleILi1ELi4ELi3EEENS4_18smem_ptr_flag_bitsILi8EEENSU_INS5_IJNSA_ILi8EEESI_EEENS5_IJSI_SC_EEEEEEEvNS4_8identityENS4_23SM90_TMA_LOAD_MULTICASTES1B_vS1C_EENS_8epilogue10collective6detail29Sm90TmaWarpSpecializedAdapterINS1G_15DefaultEpilogueISK_SL_SL_NS1F_6thread17LinearCombinationISK_Li1EffLNS1K_9ScaleType4KindE0ELNS_15FloatRoundStyleE2ESK_EENS1_15EpilogueDefaultEEEEEvvEEEEvNT_6ParamsE,"",@"SHT_CUDA_INFO"
	.sectionflags	@""
	.align	4


	//----- nvinfo : EIATTR_CUDA_API_VERSION
	.align		4
        /*0000*/ 	.byte	0x04, 0x37
        /*0002*/ 	.short	(.L_18 - .L_17)
.L_17:
        /*0004*/ 	.word	0x00000082


	//----- nvinfo : EIATTR_KPARAM_INFO
	.align		4
.L_18:
        /*0008*/ 	.byte	0x04, 0x17
        /*000a*/ 	.short	(.L_20 - .L_19)
.L_19:
        /*000c*/ 	.word	0x00000000
        /*0010*/ 	.short	0x0000
        /*0012*/ 	.short	0x0070
        /*0014*/ 	.byte	0x00, 0xf0, 0x01, 0x10


	//----- nvinfo : EIATTR_SPARSE_MMA_MASK
	.align		4
.L_20:
        /*0018*/ 	.byte	0x03, 0x50
        /*001a*/ 	.short	0x0000


	//----- nvinfo : EIATTR_MAXREG_COUNT
	.align		4
        /*001c*/ 	.byte	0x03, 0x1b
        /*001e*/ 	.short	0x00a8


	//----- nvinfo : EIATTR_NUM_BARRIERS
	.align		4
        /*0020*/ 	.byte	0x02, 0x4c
        /*0022*/ 	.byte	0x01
	.zero		1


	//----- nvinfo : EIATTR_ANNOTATIONS
	.align		4
        /*0024*/ 	.byte	0x04, 0x55
        /*0026*/ 	.short	(.L_22 - .L_21)


	//   ....[0]....
.L_21:
        /*0028*/ 	.word	0x00000001
        /*002c*/ 	.byte	0x50, 0x02, 0x00, 0x00, 0x01, 0x00, 0x00, 0x00, 0xe0, 0x08, 0x00, 0x00, 0x01, 0x00, 0x00, 0x00
        /* <DEDUP_REMOVED lines=1225> */
        /*4ccc*/ 	.byte	0x70, 0x31, 0x02, 0x00


	//----- nvinfo : EIATTR_MERCURY_ISA_VERSION
	.align		4
.L_22:
        /*4cd0*/ 	.byte	0x03, 0x5f
        /*4cd2*/ 	.short	0x0101


	//----- nvinfo : EIATTR_INT_WARP_WIDE_INSTR_OFFSETS
	.align		4
        /*4cd4*/ 	.byte	0x04, 0x31
        /*4cd6*/ 	.short	(.L_24 - .L_23)


	//   ....[0]....
.L_23:
        /*4cd8*/ 	.word	0x00000720


	//   ....[1]....
        /*4cdc*/ 	.word	0x00000740


	//   ....[2]....
        /*4ce0*/ 	.word	0x000008b0


	//   ....[3]....
        /*4ce4*/ 	.word	0x0000e910


	//----- nvinfo : EIATTR_COOP_GROUP_MASK_REGIDS
	.align		4
.L_24:
        /*4ce8*/ 	.byte	0x04, 0x29
        /*4cea*/ 	.short	(.L_26 - .L_25)


	//   ....[0]....
.L_25:
        /*4cec*/ 	.word	0xffffffff


	//   ....[1]....
        /*4cf0*/ 	.word	0xffffffff


	//   ....[2]....
        /*4cf4*/ 	.word	0xffffffff


	//   ....[3]....
        /*4cf8*/ 	.word	0xffffffff


	//   ....[4]....
        /*4cfc*/ 	.word	0xffffffff


	//   ....[5]....
        /*4d00*/ 	.word	0xffffffff


	//----- nvinfo : EIATTR_COOP_GROUP_INSTR_OFFSETS
	.align		4
.L_26:
        /*4d04*/ 	.byte	0x04, 0x28
        /*4d06*/ 	.short	(.L_28 - .L_27)


	//   ....[0]....
.L_27:
        /*4d08*/ 	.word	0x00000070


	//   ....[1]....
        /*4d0c*/ 	.word	0x00000080


	//   ....[2]....
        /*4d10*/ 	.word	0x000001b0


	//   ....[3]....
        /*4d14*/ 	.word	0x00000590


	//   ....[4]....
        /*4d18*/ 	.word	0x00000a10


	//   ....[5]....
        /*4d1c*/ 	.word	0x00002630


	//----- nvinfo : EIATTR_REG_RECONFIG
	.align		4
.L_28:
        /*4d20*/ 	.byte	0x01, 0x54
	.zero		2


	//----- nvinfo : EIATTR_MBARRIER_INSTR_OFFSETS
	.align		4
        /*4d24*/ 	.byte	0x04, 0x39
        /*4d26*/ 	.short	(.L_30 - .L_29)


	//   ....[0]....
.L_29:
        /*4d28*/ 	.word	0x00000360
        /*4d2c*/ 	.word	0x000000ff
        /*4d30*/ 	.word	0x00000000
        /*4d34*/ 	.short	0x0100
        /*4d36*/ 	.byte	0x09
	.zero		1


	//   ....[1]....
        /*4d38*/ 	.word	0x00000370
        /*4d3c*/ 	.word	0x000000ff
        /*4d40*/ 	.word	0x00000080
        /*4d44*/ 	.short	0x0100
        /*4d46*/ 	.byte	0x09
	.zero		1


	//   ....[2]....
        /*4d48*/ 	.word	0x00000380
        /*4d4c*/ 	.word	0x000000ff
        /*4d50*/ 	.word	0x00000008
        /*4d54*/ 	.short	0x0100
        /*4d56*/ 	.byte	0x09
	.zero		1


	//   ....[3]....
        /*4d58*/ 	.word	0x00000390
        /*4d5c*/ 	.word	0x000000ff
        /*4d60*/ 	.word	0x00000088
        /*4d64*/ 	.short	0x0100
        /*4d66*/ 	.byte	0x09
	.zero		1


	//   ....[4]....
        /*4d68*/ 	.word	0x000003a0
        /*4d6c*/ 	.word	0x000000ff
        /*4d70*/ 	.word	0x00000010
        /*4d74*/ 	.short	0x0100
        /*4d76*/ 	.byte	0x09
	.zero		1


	//   ....[5]....
        /*4d78*/ 	.word	0x000003b0
        /*4d7c*/ 	.word	0x000000ff
        /*4d80*/ 	.word	0x00000090
        /*4d84*/ 	.short	0x0100
        /*4d86*/ 	.byte	0x09
	.zero		1


	//   ....[6]....
        /*4d88*/ 	.word	0x000003c0
        /*4d8c*/ 	.word	0x000000ff
        /*4d90*/ 	.word	0x00000018
        /*4d94*/ 	.short	0x0100
        /*4d96*/ 	.byte	0x09
	.zero		1


	//   ....[7]....
        /*4d98*/ 	.word	0x000003d0
        /*4d9c*/ 	.word	0x000000ff
        /*4da0*/ 	.word	0x00000098
        /*4da4*/ 	.short	0x0100
        /*4da6*/ 	.byte	0x09
	.zero		1


	//   ....[8]....
        /*4da8*/ 	.word	0x000003e0
        /*4dac*/ 	.word	0x000000ff
        /*4db0*/ 	.word	0x00000020
        /*4db4*/ 	.short	0x0100
        /*4db6*/ 	.byte	0x09
	.zero		1


	//   ....[9]....
        /*4db8*/ 	.word	0x000003f0
        /*4dbc*/ 	.word	0x000000ff
        /*4dc0*/ 	.word	0x000000a0
        /*4dc4*/ 	.short	0x0100
        /*4dc6*/ 	.byte	0x09
	.zero		1


	//   ....[10]....
        /*4dc8*/ 	.word	0x00000400
        /*4dcc*/ 	.word	0x000000ff
        /*4dd0*/ 	.word	0x00000028
        /*4dd4*/ 	.short	0x0100
        /*4dd6*/ 	.byte	0x09
	.zero		1


	//   ....[11]....
        /*4dd8*/ 	.word	0x00000410
        /*4ddc*/ 	.word	0x000000ff
        /*4de0*/ 	.word	0x000000a8
        /*4de4*/ 	.short	0x0100
        /*4de6*/ 	.byte	0x09
	.zero		1


	//   ....[12]....
        /*4de8*/ 	.word	0x00000420
        /*4dec*/ 	.word	0x000000ff
        /*4df0*/ 	.word	0x00000030
        /*4df4*/ 	.short	0x0100
        /*4df6*/ 	.byte	0x09
	.zero		1


	//   ....[13]....
        /*4df8*/ 	.word	0x00000430
        /*4dfc*/ 	.word	0x000000ff
        /*4e00*/ 	.word	0x000000b0
        /*4e04*/ 	.short	0x0100
        /*4e06*/ 	.byte	0x09
	.zero		1


	//   ....[14]....
        /*4e08*/ 	.word	0x00000440
        /*4e0c*/ 	.word	0x000000ff
        /*4e10*/ 	.word	0x00000038
        /*4e14*/ 	.short	0x0100
        /*4e16*/ 	.byte	0x09
	.zero		1


	//   ....[15]....
        /*4e18*/ 	.word	0x00000450
        /*4e1c*/ 	.word	0x000000ff
        /*4e20*/ 	.word	0x000000b8
        /*4e24*/ 	.short	0x0100
        /*4e26*/ 	.byte	0x09
	.zero		1


	//   ....[16]....
        /*4e28*/ 	.word	0x00000460
        /*4e2c*/ 	.word	0x000000ff
        /*4e30*/ 	.word	0x00000040
        /*4e34*/ 	.short	0x0100
        /*4e36*/ 	.byte	0x09
	.zero		1


	//   ....[17]....
        /*4e38*/ 	.word	0x00000470
        /*4e3c*/ 	.word	0x000000ff
        /*4e40*/ 	.word	0x000000c0
        /*4e44*/ 	.short	0x0100
        /*4e46*/ 	.byte	0x09
	.zero		1


	//   ....[18]....
        /*4e48*/ 	.word	0x00000480
        /*4e4c*/ 	.word	0x000000ff
        /*4e50*/ 	.word	0x00000048
        /*4e54*/ 	.short	0x0100
        /*4e56*/ 	.byte	0x09
	.zero		1


	//   ....[19]....
        /*4e58*/ 	.word	0x00000490
        /*4e5c*/ 	.word	0x000000ff
        /*4e60*/ 	.word	0x000000c8
        /*4e64*/ 	.short	0x0100
        /*4e66*/ 	.byte	0x09
	.zero		1


	//   ....[20]....
        /*4e68*/ 	.word	0x000004a0
        /*4e6c*/ 	.word	0x000000ff
        /*4e70*/ 	.word	0x00000050
        /*4e74*/ 	.short	0x0100
        /*4e76*/ 	.byte	0x09
	.zero		1


	//   ....[21]....
        /*4e78*/ 	.word	0x000004b0
        /*4e7c*/ 	.word	0x000000ff
        /*4e80*/ 	.word	0x000000d0
        /*4e84*/ 	.short	0x0100
        /*4e86*/ 	.byte	0x09
	.zero		1


	//   ....[22]....
        /*4e88*/ 	.word	0x000004c0
        /*4e8c*/ 	.word	0x000000ff
        /*4e90*/ 	.word	0x00000058
        /*4e94*/ 	.short	0x0100
        /*4e96*/ 	.byte	0x09
	.zero		1


	//   ....[23]....
        /*4e98*/ 	.word	0x000004d0
        /*4e9c*/ 	.word	0x000000ff
        /*4ea0*/ 	.word	0x000000d8
        /*4ea4*/ 	.short	0x0100
        /*4ea6*/ 	.byte	0x09
	.zero		1


	//   ....[24]....
        /*4ea8*/ 	.word	0x000004e0
        /*4eac*/ 	.word	0x000000ff
        /*4eb0*/ 	.word	0x00000060
        /*4eb4*/ 	.short	0x0100
        /*4eb6*/ 	.byte	0x09
	.zero		1


	//   ....[25]....
        /*4eb8*/ 	.word	0x000004f0
        /*4ebc*/ 	.word	0x000000ff
        /*4ec0*/ 	.word	0x000000e0
        /*4ec4*/ 	.short	0x0100
        /*4ec6*/ 	.byte	0x09
	.zero		1


	//   ....[26]....
        /*4ec8*/ 	.word	0x00000500
        /*4ecc*/ 	.word	0x000000ff
        /*4ed0*/ 	.word	0x00000068
        /*4ed4*/ 	.short	0x0100
        /*4ed6*/ 	.byte	0x09
	.zero		1


	//   ....[27]....
        /*4ed8*/ 	.word	0x00000510
        /*4edc*/ 	.word	0x000000ff
        /*4ee0*/ 	.word	0x000000e8
        /*4ee4*/ 	.short	0x0100
        /*4ee6*/ 	.byte	0x09
	.zero		1


	//   ....[28]....
        /*4ee8*/ 	.word	0x00000520
        /*4eec*/ 	.word	0x000000ff
        /*4ef0*/ 	.word	0x00000070
        /*4ef4*/ 	.short	0x0100
        /*4ef6*/ 	.byte	0x09
	.zero		1


	//   ....[29]....
        /*4ef8*/ 	.word	0x00000530
        /*4efc*/ 	.word	0x000000ff
        /*4f00*/ 	.word	0x000000f0
        /*4f04*/ 	.short	0x0100
        /*4f06*/ 	.byte	0x09
	.zero		1


	//   ....[30]....
        /*4f08*/ 	.word	0x00000540
        /*4f0c*/ 	.word	0x000000ff
        /*4f10*/ 	.word	0x00000078
        /*4f14*/ 	.short	0x0100
        /*4f16*/ 	.byte	0x09
	.zero		1


	//   ....[31]....
        /*4f18*/ 	.word	0x00000550
        /*4f1c*/ 	.word	0x000000ff
        /*4f20*/ 	.word	0x000000f8
        /*4f24*/ 	.short	0x0100
        /*4f26*/ 	.byte	0x09
	.zero		1


	//   ....[32]....
        /*4f28*/ 	.word	0x00000940
        /*4f2c*/ 	.word	0x000000ff
        /*4f30*/ 	.word	0x00000110
        /*4f34*/ 	.short	0x0100
        /*4f36*/ 	.byte	0x06
	.zero		1


	//   ....[33]....
        /*4f38*/ 	.word	0x000009b0
        /*4f3c*/ 	.word	0x000000ff
        /*4f40*/ 	.word	0x00000118
        /*4f44*/ 	.short	0x0100
        /*4f46*/ 	.byte	0x06
	.zero		1


	//   ....[34]....
        /*4f48*/ 	.word	0x00002f20
        /*4f4c*/ 	.word	0x000000ff
        /*4f50*/ 	.word	0x00000000
        /*4f54*/ 	.short	0x010a
        /*4f56*/ 	.byte	0x08
	.zero		1


	//   ....[35]....
        /*4f58*/ 	.word	0x00002f90
        /*4f5c*/ 	.word	0x000000ff
        /*4f60*/ 	.word	0x00000000
        /*4f64*/ 	.short	0x010a
        /*4f66*/ 	.byte	0x08
	.zero		1


	//   ....[36]....
        /*4f68*/ 	.word	0x00006fe0
        /*4f6c*/ 	.word	0x000000ff
        /*4f70*/ 	.word	0x00000000
        /*4f74*/ 	.short	0x010a
        /*4f76*/ 	.byte	0x0a
	.zero		1


	//   ....[37]....
        /*4f78*/ 	.word	0x00007020
        /*4f7c*/ 	.word	0x000000ff
        /*4f80*/ 	.word	0x00000000
        /*4f84*/ 	.short	0x010a
        /*4f86*/ 	.byte	0x0a
	.zero		1


	//   ....[38]....
        /*4f88*/ 	.word	0x0000b4b0
        /*4f8c*/ 	.word	0x00000005
        /*4f90*/ 	.word	0x00000000
        /*4f94*/ 	.short	0x0101
        /*4f96*/ 	.byte	0x3f
	.zero		1


	//   ....[39]....
        /*4f98*/ 	.word	0x0000e9c0
        /*4f9c*/ 	.word	0x00000000
        /*4fa0*/ 	.word	0x00000000
        /*4fa4*/ 	.short	0x0101
        /*4fa6*/ 	.byte	0x3f
	.zero		1


	//   ....[40]....
        /*4fa8*/ 	.word	0x00021c90
        /*4fac*/ 	.word	0x0000000f
        /*4fb0*/ 	.word	0x00000080
        /*4fb4*/ 	.short	0x010a
        /*4fb6*/ 	.byte	0x3f
	.zero		1


	//   ....[41]....
        /*4fb8*/ 	.word	0x00022060
        /*4fbc*/ 	.word	0x00000003
        /*4fc0*/ 	.word	0x00000118
        /*4fc4*/ 	.short	0x0101
        /*4fc6*/ 	.byte	0x3f
	.zero		1


	//   ....[42]....
        /*4fc8*/ 	.word	0x00022800
        /*4fcc*/ 	.word	0x00000007
        /*4fd0*/ 	.word	0x00000000
        /*4fd4*/ 	.short	0x010a
        /*4fd6*/ 	.byte	0x3f
	.zero		1


	//   ....[43]....
        /*4fd8*/ 	.word	0x00022880
        /*4fdc*/ 	.word	0x00000009
        /*4fe0*/ 	.word	0x00000000
        /*4fe4*/ 	.short	0x010a
        /*4fe6*/ 	.byte	0x3f
	.zero		1


	//   ....[44]....
        /*4fe8*/ 	.word	0x00022910
        /*4fec*/ 	.word	0x00000006
        /*4ff0*/ 	.word	0x00000000
        /*4ff4*/ 	.short	0x010a
        /*4ff6*/ 	.byte	0x3f
	.zero		1


	//   ....[45]....
        /*4ff8*/ 	.word	0x000229a0
        /*4ffc*/ 	.word	0x00000009
        /*5000*/ 	.word	0x00000000
        /*5004*/ 	.short	0x010a
        /*5006*/ 	.byte	0x3f
	.zero		1


	//   ....[46]....
        /*5008*/ 	.word	0x00022a30
        /*500c*/ 	.word	0x00000006
        /*5010*/ 	.word	0x00000000
        /*5014*/ 	.short	0x010a
        /*5016*/ 	.byte	0x3f
	.zero		1


	//   ....[47]....
        /*5018*/ 	.word	0x00022ac0
        /*501c*/ 	.word	0x00000009
        /*5020*/ 	.word	0x00000000
        /*5024*/ 	.short	0x010a
        /*5026*/ 	.byte	0x3f
	.zero		1


	//   ....[48]....
        /*5028*/ 	.word	0x00022b50
        /*502c*/ 	.word	0x00000006
        /*5030*/ 	.word	0x00000000
        /*5034*/ 	.short	0x010a
        /*5036*/ 	.byte	0x3f
	.zero		1


	//   ....[49]....
        /*5038*/ 	.word	0x00022be0
        /*503c*/ 	.word	0x00000009
        /*5040*/ 	.word	0x00000000
        /*5044*/ 	.short	0x010a
        /*5046*/ 	.byte	0x3f
	.zero		1


	//   ....[50]....
        /*5048*/ 	.word	0x00022c70
        /*504c*/ 	.word	0x00000006
        /*5050*/ 	.word	0x00000000
        /*5054*/ 	.short	0x010a
        /*5056*/ 	.byte	0x3f
	.zero		1


	//   ....[51]....
        /*5058*/ 	.word	0x00022d00
        /*505c*/ 	.word	0x00000009
        /*5060*/ 	.word	0x00000000
        /*5064*/ 	.short	0x010a
        /*5066*/ 	.byte	0x3f
	.zero		1


	//   ....[52]....
        /*5068*/ 	.word	0x00022d90
        /*506c*/ 	.word	0x00000006
        /*5070*/ 	.word	0x00000000
        /*5074*/ 	.short	0x010a
        /*5076*/ 	.byte	0x3f
	.zero		1


	//   ....[53]....
        /*5078*/ 	.word	0x00022e20
        /*507c*/ 	.word	0x00000009
        /*5080*/ 	.word	0x00000000
        /*5084*/ 	.short	0x010a
        /*5086*/ 	.byte	0x3f
	.zero		1


	//   ....[54]....
        /*5088*/ 	.word	0x00022eb0
        /*508c*/ 	.word	0x00000006
        /*5090*/ 	.word	0x00000000
        /*5094*/ 	.short	0x010a
        /*5096*/ 	.byte	0x3f
	.zero		1


	//   ....[55]....
        /*5098*/ 	.word	0x00022f40
        /*509c*/ 	.word	0x00000009
        /*50a0*/ 	.word	0x00000000
        /*50a4*/ 	.short	0x010a
        /*50a6*/ 	.byte	0x3f
	.zero		1


	//   ....[56]....
        /*50a8*/ 	.word	0x00022fd0
        /*50ac*/ 	.word	0x00000006
        /*50b0*/ 	.word	0x00000000
        /*50b4*/ 	.short	0x010a
        /*50b6*/ 	.byte	0x3f
	.zero		1


	//   ....[57]....
        /*50b8*/ 	.word	0x00023060
        /*50bc*/ 	.word	0x00000003
        /*50c0*/ 	.word	0x00000000
        /*50c4*/ 	.short	0x010a
        /*50c6*/ 	.byte	0x3f
	.zero		1


	//   ....[58]....
        /*50c8*/ 	.word	0x000230d0
        /*50cc*/ 	.word	0x00000003
        /*50d0*/ 	.word	0x00000000
        /*50d4*/ 	.short	0x010a
        /*50d6*/ 	.byte	0x3f
	.zero		1


	//   ....[59]....
        /*50d8*/ 	.word	0x00023140
        /*50dc*/ 	.word	0x00000000
        /*50e0*/ 	.word	0x00000000
        /*50e4*/ 	.short	0x010a
        /*50e6*/ 	.byte	0x3f
	.zero		1


	//   ....[60]....
        /*50e8*/ 	.word	0x00023220
        /*50ec*/ 	.word	0x0000000f
        /*50f0*/ 	.word	0x00000080
        /*50f4*/ 	.short	0x010a
        /*50f6*/ 	.byte	0x3f
	.zero		1


	//   ....[61]....
        /*50f8*/ 	.word	0x000232f0
        /*50fc*/ 	.word	0x00000007
        /*5100*/ 	.word	0x00000000
        /*5104*/ 	.short	0x010a
        /*5106*/ 	.byte	0x3f
	.zero		1


	//   ....[62]....
        /*5108*/ 	.word	0x00023340
        /*510c*/ 	.word	0x00000009
        /*5110*/ 	.word	0x00000000
        /*5114*/ 	.short	0x010a
        /*5116*/ 	.byte	0x3f
	.zero		1


	//   ....[63]....
        /*5118*/ 	.word	0x00023390
        /*511c*/ 	.word	0x00000006
        /*5120*/ 	.word	0x00000000
        /*5124*/ 	.short	0x010a
        /*5126*/ 	.byte	0x3f
	.zero		1


	//   ....[64]....
        /*5128*/ 	.word	0x000233e0
        /*512c*/ 	.word	0x00000009
        /*5130*/ 	.word	0x00000000
        /*5134*/ 	.short	0x010a
        /*5136*/ 	.byte	0x3f
	.zero		1


	//   ....[65]....
        /*5138*/ 	.word	0x00023430
        /*513c*/ 	.word	0x00000006
        /*5140*/ 	.word	0x00000000
        /*5144*/ 	.short	0x010a
        /*5146*/ 	.byte	0x3f
	.zero		1


	//   ....[66]....
        /*5148*/ 	.word	0x00023480
        /*514c*/ 	.word	0x00000009
        /*5150*/ 	.word	0x00000000
        /*5154*/ 	.short	0x010a
        /*5156*/ 	.byte	0x3f
	.zero		1


	//   ....[67]....
        /*5158*/ 	.word	0x000234d0
        /*515c*/ 	.word	0x00000006
        /*5160*/ 	.word	0x00000000
        /*5164*/ 	.short	0x010a
        /*5166*/ 	.byte	0x3f
	.zero		1


	//   ....[68]....
        /*5168*/ 	.word	0x00023520
        /*516c*/ 	.word	0x00000009
        /*5170*/ 	.word	0x00000000
        /*5174*/ 	.short	0x010a
        /*5176*/ 	.byte	0x3f
	.zero		1


	//   ....[69]....
        /*5178*/ 	.word	0x00023570
        /*517c*/ 	.word	0x00000006
        /*5180*/ 	.word	0x00000000
        /*5184*/ 	.short	0x010a
        /*5186*/ 	.byte	0x3f
	.zero		1


	//   ....[70]....
        /*5188*/ 	.word	0x000235c0
        /*518c*/ 	.word	0x00000009
        /*5190*/ 	.word	0x00000000
        /*5194*/ 	.short	0x010a
        /*5196*/ 	.byte	0x3f
	.zero		1


	//   ....[71]....
        /*5198*/ 	.word	0x00023610
        /*519c*/ 	.word	0x00000006
        /*51a0*/ 	.word	0x00000000
        /*51a4*/ 	.short	0x010a
        /*51a6*/ 	.byte	0x3f
	.zero		1


	//   ....[72]....
        /*51a8*/ 	.word	0x00023660
        /*51ac*/ 	.word	0x00000009
        /*51b0*/ 	.word	0x00000000
        /*51b4*/ 	.short	0x010a
        /*51b6*/ 	.byte	0x3f
	.zero		1


	//   ....[73]....
        /*51b8*/ 	.word	0x000236b0
        /*51bc*/ 	.word	0x00000006
        /*51c0*/ 	.word	0x00000000
        /*51c4*/ 	.short	0x010a
        /*51c6*/ 	.byte	0x3f
	.zero		1


	//   ....[74]....
        /*51c8*/ 	.word	0x00023700
        /*51cc*/ 	.word	0x00000009
        /*51d0*/ 	.word	0x00000000
        /*51d4*/ 	.short	0x010a
        /*51d6*/ 	.byte	0x3f
	.zero		1


	//   ....[75]....
        /*51d8*/ 	.word	0x00023750
        /*51dc*/ 	.word	0x00000006
        /*51e0*/ 	.word	0x00000000
        /*51e4*/ 	.short	0x010a
        /*51e6*/ 	.byte	0x3f
	.zero		1


	//----- nvinfo : EIATTR_NUM_MBARRIERS
	.align		4
.L_30:
        /*51e8*/ 	.byte	0x03, 0x38
        /*51ea*/ 	.short	0x0022


	//----- nvinfo : EIATTR_EXIT_INSTR_OFFSETS
	.align		4
        /*51ec*/ 	.byte	0x04, 0x1c
        /*51ee*/ 	.short	(.L_32 - .L_31)


	//   ....[0]....
.L_31:
        /*51f0*/ 	.word	0x00000ba0


	//   ....[1]....
        /*51f4*/ 	.word	0x00001480


	//   ....[2]....
        /*51f8*/ 	.word	0x00021370


	//   ....[3]....
        /*51fc*/ 	.word	0x00021900


	//   ....[4]....
        /*5200*/ 	.word	0x000230b0


	//----- nvinfo : EIATTR_MAX_THREADS
	.align		4
.L_32:
        /*5204*/ 	.byte	0x04, 0x05
        /*5206*/ 	.short	(.L_34 - .L_33)
.L_33:
        /*5208*/ 	.word	0x00000180
        /*520c*/ 	.word	0x00000001
        /*5210*/ 	.word	0x00000001


	//----- nvinfo : EIATTR_CRS_STACK_SIZE
	.align		4
.L_34:
        /*5214*/ 	.byte	0x04, 0x1e
        /*5216*/ 	.short	(.L_36 - .L_35)
.L_35:
        /*5218*/ 	.word	0x00000000


	//----- nvinfo : EIATTR_CBANK_PARAM_SIZE
	.align		4
.L_36:
        /*521c*/ 	.byte	0x03, 0x19
        /*521e*/ 	.short	0x0470


	//----- nvinfo : EIATTR_PARAM_CBANK
	.align		4
        /*5220*/ 	.byte	0x04, 0x0a
        /*5222*/ 	.short	(.L_38 - .L_37)
	.align		4
.L_37:
        /*5224*/ 	.word	index@(.nv.constant0._ZN7cutlass13device_kernelINS_4gemm6kernel13GemmUniversalIN4cute5tupleIJiiiiEEENS1_10collective13CollectiveMmaINS1_37MainloopSm90TmaGmmaWarpSpecializedFP8ILi16ENS5_IJNS4_1CILi2EEENSA_ILi1EEESC_EEENS1_35KernelTmaWarpSpecializedCooperativeEEENS5_IJNSA_ILi192EEENSA_ILi240EEENSA_ILi32EEEEEENS_12float_e4m3_tENS5_IJlSC_lEEESK_SL_NS4_8TiledMMAINS4_8MMA_AtomIJNS4_4SM904GMMA30MMA_64x16x32_F32E4M3E4M3_SS_TNILNSP_7ScaleInE1ELSR_1EEEEEENS4_6LayoutISD_NS5_IJSC_NSA_ILi0EEESV_EEEEENS5_IJNS4_10UnderscoreESY_SY_EEEEENS4_13SM90_TMA_LOADENS4_14ComposedLayoutINS4_7SwizzleILi1ELi4ELi3EEENS4_18smem_ptr_flag_bitsILi8EEENSU_INS5_IJNSA_ILi8EEESI_EEENS5_IJSI_SC_EEEEEEEvNS4_8identityENS4_23SM90_TMA_LOAD_MULTICASTES1B_vS1C_EENS_8epilogue10collective6detail29Sm90TmaWarpSpecializedAdapterINS1G_15DefaultEpilogueISK_SL_SL_NS1F_6thread17LinearCombinationISK_Li1EffLNS1K_9ScaleType4KindE0ELNS_15FloatRoundStyleE2ESK_EENS1_15EpilogueDefaultEEEEEvvEEEEvNT_6ParamsE)
        /*5228*/ 	.short	0x0210
        /*522a*/ 	.short	0x0470


	//----- nvinfo : EIATTR_SW_WAR
	.align		4
.L_38:
        /*522c*/ 	.byte	0x04, 0x36
        /*522e*/ 	.short	(.L_40 - .L_39)
.L_39:
        /*5230*/ 	.word	0x00000008
.L_40:


//--------------------- .nv.callgraph             --------------------------
	.section	.nv.callgraph,"",@"SHT_CUDA_CALLGRAPH"
	.align	4
	.sectionentsize	8
	.align		4
        /*0000*/ 	.word	0x00000000
	.align		4
        /*0004*/ 	.word	0xffffffff
	.align		4
        /*0008*/ 	.word	0x00000000
	.align		4
        /*000c*/ 	.word	0xfffffffe
	.align		4
        /*0010*/ 	.word	0x00000000
	.align		4
        /*0014*/ 	.word	0xfffffffd
	.align		4
        /*0018*/ 	.word	0x00000000
	.align		4
        /*001c*/ 	.word	0xfffffffc


//--------------------- .nv.constant4             --------------------------
	.section	.nv.constant4,"a",@progbits
	.align	8
	.align		8
.nv.constant4:
        /*0000*/ 	.dword	_ZN39_INTERNAL_b535f5d1_4_k_cu_c4bc9037_63264cuda3std3__45__cpo5beginE
	.align		8
        /*0008*/ 	.dword	_ZN39_INTERNAL_b535f5d1_4_k_cu_c4bc9037_63264cuda3std3__45__cpo3endE
	.align		8
        /*0010*/ 	.dword	_ZN39_INTERNAL_b535f5d1_4_k_cu_c4bc9037_63264cuda3std3__45__cpo6cbeginE
	.align		8
        /*0018*/ 	.dword	_ZN39_INTERNAL_b535f5d1_4_k_cu_c4bc9037_63264cuda3std3__45__cpo4cendE
	.align		8
        /*0020*/ 	.dword	_ZN39_INTERNAL_b535f5d1_4_k_cu_c4bc9037_63264cuda3std3__441_GLOBAL__N__b535f5d1_4_k_cu_c4bc9037_63266ignoreE
	.align		8
        /*0028*/ 	.dword	_ZN39_INTERNAL_b535f5d1_4_k_cu_c4bc9037_63264cuda3std3__419piecewise_constructE
	.align		8
        /*0030*/ 	.dword	_ZN39_INTERNAL_b535f5d1_4_k_cu_c4bc9037_63264cuda3std3__48in_placeE
	.align		8
        /*0038*/ 	.dword	_ZN39_INTERNAL_b535f5d1_4_k_cu_c4bc9037_63264cuda3std6ranges3__45__cpo4swapE
	.align		8
        /*0040*/ 	.dword	_ZN39_INTERNAL_b535f5d1_4_k_cu_c4bc9037_63264cuda3std6ranges3__45__cpo9iter_moveE
	.align		8
        /*0048*/ 	.dword	_ZN39_INTERNAL_b535f5d1_4_k_cu_c4bc9037_63264cute7productE
	.align		8
        /*0050*/ 	.dword	_ZN39_INTERNAL_b535f5d1_4_k_cu_c4bc9037_63264cute1_E


//--------------------- .text._ZN7cutlass13device_kernelINS_4gemm6kernel13GemmUniversalIN4cute5tupleIJiiiiEEENS1_10collective13CollectiveMmaINS1_37MainloopSm90TmaGmmaWarpSpecializedFP8ILi16ENS5_IJNS4_1CILi2EEENSA_ILi1EEESC_EEENS1_35KernelTmaWarpSpecializedCooperativeEEENS5_IJNSA_ILi192EEENSA_ILi240EEENSA_ILi32EEEEEENS_12float_e4m3_tENS5_IJlSC_lEEESK_SL_NS4_8TiledMMAINS4_8MMA_AtomIJNS4_4SM904GMMA30MMA_64x16x32_F32E4M3E4M3_SS_TNILNSP_7ScaleInE1ELSR_1EEEEEENS4_6LayoutISD_NS5_IJSC_NSA_ILi0EEESV_EEEEENS5_IJNS4_10UnderscoreESY_SY_EEEEENS4_13SM90_TMA_LOADENS4_14ComposedLayoutINS4_7SwizzleILi1ELi4ELi3EEENS4_18smem_ptr_flag_bitsILi8EEENSU_INS5_IJNSA_ILi8EEESI_EEENS5_IJSI_SC_EEEEEEEvNS4_8identityENS4_23SM90_TMA_LOAD_MULTICASTES1B_vS1C_EENS_8epilogue10collective6detail29Sm90TmaWarpSpecializedAdapterINS1G_15DefaultEpilogueISK_SL_SL_NS1F_6thread17LinearCombinationISK_Li1EffLNS1K_9ScaleType4KindE0ELNS_15FloatRoundStyleE2ESK_EENS1_15EpilogueDefaultEEEEEvvEEEEvNT_6ParamsE --------------------------
	.section	.text._ZN7cutlass13device_kernelINS_4gemm6kernel13GemmUniversalIN4cute5tupleIJiiiiEEENS1_10collective13CollectiveMmaINS1_37MainloopSm90TmaGmmaWarpSpecializedFP8ILi16ENS5_IJNS4_1CILi2EEENSA_ILi1EEESC_EEENS1_35KernelTmaWarpSpecializedCooperativeEEENS5_IJNSA_ILi192EEENSA_ILi240EEENSA_ILi32EEEEEENS_12float_e4m3_tENS5_IJlSC_lEEESK_SL_NS4_8TiledMMAINS4_8MMA_AtomIJNS4_4SM904GMMA30MMA_64x16x32_F32E4M3E4M3_SS_TNILNSP_7ScaleInE1ELSR_1EEEEEENS4_6LayoutISD_NS5_IJSC_NSA_ILi0EEESV_EEEEENS5_IJNS4_10UnderscoreESY_SY_EEEEENS4_13SM90_TMA_LOADENS4_14ComposedLayoutINS4_7SwizzleILi1ELi4ELi3EEENS4_18smem_ptr_flag_bitsILi8EEENSU_INS5_IJNSA_ILi8EEESI_EEENS5_IJSI_SC_EEEEEEEvNS4_8identityENS4_23SM90_TMA_LOAD_MULTICASTES1B_vS1C_EENS_8epilogue10collective6detail29Sm90TmaWarpSpecializedAdapterINS1G_15DefaultEpilogueISK_SL_SL_NS1F_6thread17LinearCombinationISK_Li1EffLNS1K_9ScaleType4KindE0ELNS_15FloatRoundStyleE2ESK_EENS1_15EpilogueDefaultEEEEEvvEEEEvNT_6ParamsE,"ax",@progbits
	.align	128
.text._ZN7cutlass13device_kernelINS_4gemm6kernel13GemmUniversalIN4cute5tupleIJiiiiEEENS1_10collective13CollectiveMmaINS1_37MainloopSm90TmaGmmaWarpSpecializedFP8ILi16ENS5_IJNS4_1CILi2EEENSA_ILi1EEESC_EEENS1_35KernelTmaWarpSpecializedCooperativeEEENS5_IJNSA_ILi192EEENSA_ILi240EEENSA_ILi32EEEEEENS_12float_e4m3_tENS5_IJlSC_lEEESK_SL_NS4_8TiledMMAINS4_8MMA_AtomIJNS4_4SM904GMMA30MMA_64x16x32_F32E4M3E4M3_SS_TNILNSP_7ScaleInE1ELSR_1EEEEEENS4_6LayoutISD_NS5_IJSC_NSA_ILi0EEESV_EEEEENS5_IJNS4_10UnderscoreESY_SY_EEEEENS4_13SM90_TMA_LOADENS4_14ComposedLayoutINS4_7SwizzleILi1ELi4ELi3EEENS4_18smem_ptr_flag_bitsILi8EEENSU_INS5_IJNSA_ILi8EEESI_EEENS5_IJSI_SC_EEEEEEEvNS4_8identityENS4_23SM90_TMA_LOAD_MULTICASTES1B_vS1C_EENS_8epilogue10collective6detail29Sm90TmaWarpSpecializedAdapterINS1G_15DefaultEpilogueISK_SL_SL_NS1F_6thread17LinearCombinationISK_Li1EffLNS1K_9ScaleType4KindE0ELNS_15FloatRoundStyleE2ESK_EENS1_15EpilogueDefaultEEEEEvvEEEEvNT_6ParamsE:
        .type           _ZN7cutlass13device_kernelINS_4gemm6kernel13GemmUniversalIN4cute5tupleIJiiiiEEENS1_10collective13CollectiveMmaINS1_37MainloopSm90TmaGmmaWarpSpecializedFP8ILi16ENS5_IJNS4_1CILi2EEENSA_ILi1EEESC_EEENS1_35KernelTmaWarpSpecializedCooperativeEEENS5_IJNSA_ILi192EEENSA_ILi240EEENSA_ILi32EEEEEENS_12float_e4m3_tENS5_IJlSC_lEEESK_SL_NS4_8TiledMMAINS4_8MMA_AtomIJNS4_4SM904GMMA30MMA_64x16x32_F32E4M3E4M3_SS_TNILNSP_7ScaleInE1ELSR_1EEEEEENS4_6LayoutISD_NS5_IJSC_NSA_ILi0EEESV_EEEEENS5_IJNS4_10UnderscoreESY_SY_EEEEENS4_13SM90_TMA_LOADENS4_14ComposedLayoutINS4_7SwizzleILi1ELi4ELi3EEENS4_18smem_ptr_flag_bitsILi8EEENSU_INS5_IJNSA_ILi8EEESI_EEENS5_IJSI_SC_EEEEEEEvNS4_8identityENS4_23SM90_TMA_LOAD_MULTICASTES1B_vS1C_EENS_8epilogue10collective6detail29Sm90TmaWarpSpecializedAdapterINS1G_15DefaultEpilogueISK_SL_SL_NS1F_6thread17LinearCombinationISK_Li1EffLNS1K_9ScaleType4KindE0ELNS_15FloatRoundStyleE2ESK_EENS1_15EpilogueDefaultEEEEEvvEEEEvNT_6ParamsE,@function
        .size           _ZN7cutlass13device_kernelINS_4gemm6kernel13GemmUniversalIN4cute5tupleIJiiiiEEENS1_10collective13CollectiveMmaINS1_37MainloopSm90TmaGmmaWarpSpecializedFP8ILi16ENS5_IJNS4_1CILi2EEENSA_ILi1EEESC_EEENS1_35KernelTmaWarpSpecializedCooperativeEEENS5_IJNSA_ILi192EEENSA_ILi240EEENSA_ILi32EEEEEENS_12float_e4m3_tENS5_IJlSC_lEEESK_SL_NS4_8TiledMMAINS4_8MMA_AtomIJNS4_4SM904GMMA30MMA_64x16x32_F32E4M3E4M3_SS_TNILNSP_7ScaleInE1ELSR_1EEEEEENS4_6LayoutISD_NS5_IJSC_NSA_ILi0EEESV_EEEEENS5_IJNS4_10UnderscoreESY_SY_EEEEENS4_13SM90_TMA_LOADENS4_14ComposedLayoutINS4_7SwizzleILi1ELi4ELi3EEENS4_18smem_ptr_flag_bitsILi8EEENSU_INS5_IJNSA_ILi8EEESI_EEENS5_IJSI_SC_EEEEEEEvNS4_8identityENS4_23SM90_TMA_LOAD_MULTICASTES1B_vS1C_EENS_8epilogue10collective6detail29Sm90TmaWarpSpecializedAdapterINS1G_15DefaultEpilogueISK_SL_SL_NS1F_6thread17LinearCombinationISK_Li1EffLNS1K_9ScaleType4KindE0ELNS_15FloatRoundStyleE2ESK_EENS1_15EpilogueDefaultEEEEEvvEEEEvNT_6ParamsE,(.L_x_581 - _ZN7cutlass13device_kernelINS_4gemm6kernel13GemmUniversalIN4cute5tupleIJiiiiEEENS1_10collective13CollectiveMmaINS1_37MainloopSm90TmaGmmaWarpSpecializedFP8ILi16ENS5_IJNS4_1CILi2EEENSA_ILi1EEESC_EEENS1_35KernelTmaWarpSpecializedCooperativeEEENS5_IJNSA_ILi192EEENSA_ILi240EEENSA_ILi32EEEEEENS_12float_e4m3_tENS5_IJlSC_lEEESK_SL_NS4_8TiledMMAINS4_8MMA_AtomIJNS4_4SM904GMMA30MMA_64x16x32_F32E4M3E4M3_SS_TNILNSP_7ScaleInE1ELSR_1EEEEEENS4_6LayoutISD_NS5_IJSC_NSA_ILi0EEESV_EEEEENS5_IJNS4_10UnderscoreESY_SY_EEEEENS4_13SM90_TMA_LOADENS4_14ComposedLayoutINS4_7SwizzleILi1ELi4ELi3EEENS4_18smem_ptr_flag_bitsILi8EEENSU_INS5_IJNSA_ILi8EEESI_EEENS5_IJSI_SC_EEEEEEEvNS4_8identityENS4_23SM90_TMA_LOAD_MULTICASTES1B_vS1C_EENS_8epilogue10collective6detail29Sm90TmaWarpSpecializedAdapterINS1G_15DefaultEpilogueISK_SL_SL_NS1F_6thread17LinearCombinationISK_Li1EffLNS1K_9ScaleType4KindE0ELNS_15FloatRoundStyleE2ESK_EENS1_15EpilogueDefaultEEEEEvvEEEEvNT_6ParamsE)
        .other          _ZN7cutlass13device_kernelINS_4gemm6kernel13GemmUniversalIN4cute5tupleIJiiiiEEENS1_10collective13CollectiveMmaINS1_37MainloopSm90TmaGmmaWarpSpecializedFP8ILi16ENS5_IJNS4_1CILi2EEENSA_ILi1EEESC_EEENS1_35KernelTmaWarpSpecializedCooperativeEEENS5_IJNSA_ILi192EEENSA_ILi240EEENSA_ILi32EEEEEENS_12float_e4m3_tENS5_IJlSC_lEEESK_SL_NS4_8TiledMMAINS4_8MMA_AtomIJNS4_4SM904GMMA30MMA_64x16x32_F32E4M3E4M3_SS_TNILNSP_7ScaleInE1ELSR_1EEEEEENS4_6LayoutISD_NS5_IJSC_NSA_ILi0EEESV_EEEEENS5_IJNS4_10UnderscoreESY_SY_EEEEENS4_13SM90_TMA_LOADENS4_14ComposedLayoutINS4_7SwizzleILi1ELi4ELi3EEENS4_18smem_ptr_flag_bitsILi8EEENSU_INS5_IJNSA_ILi8EEESI_EEENS5_IJSI_SC_EEEEEEEvNS4_8identityENS4_23SM90_TMA_LOAD_MULTICASTES1B_vS1C_EENS_8epilogue10collective6detail29Sm90TmaWarpSpecializedAdapterINS1G_15DefaultEpilogueISK_SL_SL_NS1F_6thread17LinearCombinationISK_Li1EffLNS1K_9ScaleType4KindE0ELNS_15FloatRoundStyleE2ESK_EENS1_15EpilogueDefaultEEEEEvvEEEEvNT_6ParamsE,@"STO_CUDA_ENTRY STV_DEFAULT"
_ZN7cutlass13device_kernelINS_4gemm6kernel13GemmUniversalIN4cute5tupleIJiiiiEEENS1_10collective13CollectiveMmaINS1_37MainloopSm90TmaGmmaWarpSpecializedFP8ILi16ENS5_IJNS4_1CILi2EEENSA_ILi1EEESC_EEENS1_35KernelTmaWarpSpecializedCooperativeEEENS5_IJNSA_ILi192EEENSA_ILi240EEENSA_ILi32EEEEEENS_12float_e4m3_tENS5_IJlSC_lEEESK_SL_NS4_8TiledMMAINS4_8MMA_AtomIJNS4_4SM904GMMA30MMA_64x16x32_F32E4M3E4M3_SS_TNILNSP_7ScaleInE1ELSR_1EEEEEENS4_6LayoutISD_NS5_IJSC_NSA_ILi0EEESV_EEEEENS5_IJNS4_10UnderscoreESY_SY_EEEEENS4_13SM90_TMA_LOADENS4_14ComposedLayoutINS4_7SwizzleILi1ELi4ELi3EEENS4_18smem_ptr_flag_bitsILi8EEENSU_INS5_IJNSA_ILi8EEESI_EEENS5_IJSI_SC_EEEEEEEvNS4_8identityENS4_23SM90_TMA_LOAD_MULTICASTES1B_vS1C_EENS_8epilogue10collective6detail29Sm90TmaWarpSpecializedAdapterINS1G_15DefaultEpilogueISK_SL_SL_NS1F_6thread17LinearCombinationISK_Li1EffLNS1K_9ScaleType4KindE0ELNS_15FloatRoundStyleE2ESK_EENS1_15EpilogueDefaultEEEEEvvEEEEvNT_6ParamsE:
[----:B------:R-:W0:Y:S02]  /*0000*/  LDC R1, c[0x0][0x28] ;  /* 0x00000a00ff017b82 */ /* 0x000e240000000800 */
[----:B0-----:R-:W-:Y:S01]  /*0010*/  VIADD R1, R1, 0xfffffb18 ;  /* 0xfffffb1801017836 */ /* 0x001fe20000000000 */
[----:B------:R-:W0:Y:S01]  /*0020*/  S2R R4, SR_TID.X ;  /* 0x0000000000047919 */ /* 0x000e220000002100 */
[----:B------:R-:W-:Y:S01]  /*0030*/  ELECT P0, URZ, PT ;  /* 0x00000000003f782f */ /* 0x000fe20003800000 */
[----:B------:R-:W-:Y:S01]  /*0040*/  BSSY B0, `(.L_x_0) ;  /* 0x0000015000007945 */ /* 0x000fe20003800000 */
[--C-:B0-----:R-:W-:Y:S02]  /*0050*/  SHF.R.U32.HI R0, RZ, 0x5, R4.reuse ;  /* 0x00000005ff007819 */ /* 0x101fe40000011604 */
[----:B------:R-:W-:-:S03]  /*0060*/  SHF.R.U32.HI R2, RZ, 0x7, R4 ;  /* 0x00000007ff027819 */ /* 0x000fc60000011604 */
[----:B------:R-:W0:Y:S04]  /*0070*/  SHFL.IDX PT, R3, R0, RZ, 0x1f ;  /* 0x00001fff00037589 */ /* 0x000e2800000e0000 */
[----:B------:R-:W1:Y:S01]  /*0080*/  SHFL.IDX PT, R2, R2, RZ, 0x1f ;  /* 0x00001fff02027589 */ /* 0x000e6200000e0000 */
[----:B0-----:R-:W-:Y:S02]  /*0090*/  R2UR UR4, R3 ;  /* 0x00000000030472ca */ /* 0x001fe400000e0000 */
[----:B-1----:R-:W-:-:S11]  /*00a0*/  R2UR UR6, R2 ;  /* 0x00000000020672ca */ /* 0x002fd600000e0000 */
[----:B------:R-:W-:Y:S02]  /*00b0*/  USHF.R.S32.HI UR5, URZ, 0x1f, UR4 ;  /* 0x0000001f3f057899 */ /* 0x000fe40008011404 */
[----:B------:R-:W-:Y:S02]  /*00c0*/  ISETP.NE.OR P0, PT, RZ, UR4, !P0 ;  /* 0x00000004ff007c0c */ /* 0x000fe4000c705670 */
[----:B------:R-:W-:-:S04]  /*00d0*/  ULEA.HI UR5, UR5, UR4, URZ, 0x2 ;  /* 0x0000000405057291 */ /* 0x000fc8000f8f103f */
[----:B------:R-:W-:-:S04]  /*00e0*/  ULOP3.LUT UR5, UR5, 0xfffffffc, URZ, 0xc0, !UPT ;  /* 0xfffffffc05057892 */ /* 0x000fc8000f8ec03f */
[----:B------:R-:W-:-:S03]  /*00f0*/  UIADD3 UR8, UR4, -UR5, URZ ;  /* 0x8000000504087290 */ /* 0x000fc6000fffe03f */
[----:B------:R-:W-:Y:S09]  /*0100*/  @P0 BRA `(.L_x_1) ;  /* 0x0000000000200947 */ /* 0x000ff20003800000 */
[----:B------:R-:W-:Y:S02]  /*0110*/  ULDC.64 UR4, c[0x0][0x198] ;  /* 0x0000660000047ab9 */ /* 0x000fe40000000a00 */
[----:B------:R-:W-:Y:S02]  /*0120*/  UIADD3 UR10, UP0, UR4, 0xf0, URZ ;  /* 0x000000f0040a7890 */ /* 0x000fe4000ff1e03f */
[----:B------:R-:W-:Y:S02]  /*0130*/  UIADD3 UR4, UP1, UR4, 0x1f0, URZ ;  /* 0x000001f004047890 */ /* 0x000fe4000ff3e03f */
[----:B------:R-:W-:Y:S02]  /*0140*/  UIADD3.X UR11, URZ, UR5, URZ, UP0, !UPT ;  /* 0x000000053f0b7290 */ /* 0x000fe400087fe43f */
[----:B------:R-:W-:-:S07]  /*0150*/  UIADD3.X UR5, URZ, UR5, URZ, UP1, !UPT ;  /* 0x000000053f057290 */ /* 0x000fce0008ffe43f */
[----:B------:R0:W-:Y:S02]  /*0160*/  UTMACCTL.PF [UR10] ;  /* 0x000000000a0079b9 */ /* 0x0001e40008040000 */
[----:B------:R0:W-:Y:S02]  /*0170*/  UTMACCTL.PF [UR4] ;  /* 0x00000000040079b9 */ /* 0x0001e40008040000 */
[----:B0-----:R-:W-:Y:S01]  /*0180*/  NOP ;  /* 0x0000000000007918 */ /* 0x001fe20000000000 */
.L_x_1:
[----:B------:R-:W-:Y:S05]  /*0190*/  BSYNC B0 ;  /* 0x0000000000007941 */ /* 0x000fea0003800000 */
.L_x_0:
[----:B------:R-:W-:Y:S01]  /*01a0*/  UISETP.NE.AND UP0, UPT, UR8, 0x3, UPT ;  /* 0x000000030800788c */ /* 0x000fe2000bf05270 */
[----:B------:R-:W0:Y:S01]  /*01b0*/  SHFL.IDX PT, R3, R0, RZ, 0x1f ;  /* 0x00001fff00037589 */ /* 0x000e2200000e0000 */
[----:B------:R-:W-:Y:S02]  /*01c0*/  UIADD3 UR10, UR6, -0x1, URZ ;  /* 0xffffffff060a7890 */ /* 0x000fe4000fffe03f */
[----:B------:R-:W-:Y:S01]  /*01d0*/  ISETP.NE.AND P1, PT, RZ, UR6, PT ;  /* 0x00000006ff007c0c */ /* 0x000fe2000bf25270 */
[----:B------:R-:W-:Y:S02]  /*01e0*/  UISETP.EQ.OR UP0, UPT, UR8, URZ, !UP0 ;  /* 0x0000003f0800728c */ /* 0x000fe4000c702670 */
[----:B------:R-:W-:Y:S02]  /*01f0*/  UISETP.GE.U32.AND UP1, UPT, UR10, 0x2, UPT ;  /* 0x000000020a00788c */ /* 0x000fe4000bf26070 */
[----:B------:R-:W-:-:S04]  /*0200*/  UISETP.EQ.AND UP0, UPT, UR6, URZ, UP0 ;  /* 0x0000003f0600728c */ /* 0x000fc80008702270 */
[----:B------:R-:W-:-:S04]  /*0210*/  USEL UR4, URZ, 0x1, !UP0 ;  /* 0x000000013f047887 */ /* 0x000fc8000c000000 */
[----:B------:R-:W-:-:S06]  /*0220*/  USEL UR4, UR4, 0x2, UP1 ;  /* 0x0000000204047887 */ /* 0x000fcc0008800000 */
[----:B------:R-:W-:Y:S01]  /*0230*/  IMAD.U32 R2, RZ, RZ, UR4 ;  /* 0x00000004ff027e24 */ /* 0x000fe2000f8e00ff */
[----:B0-----:R-:W-:-:S04]  /*0240*/  ISETP.NE.AND P0, PT, R3, RZ, PT ;  /* 0x000000ff0300720c */ /* 0x001fc80003f05270 */
[----:B------:R0:W-:Y:S09]  /*0250*/  STL [R1+0x410], R2 ;  /* 0x0004100201007387 */ /* 0x0001f20000100800 */
[----:B0-----:R-:W-:Y:S05]  /*0260*/  @P0 BRA `(.L_x_2) ;  /* 0x0000000000c40947 */ /* 0x001fea0003800000 */
[----:B------:R-:W-:Y:S01]  /*0270*/  ELECT P0, URZ, PT ;  /* 0x00000000003f782f */ /* 0x000fe20003800000 */
[----:B------:R-:W-:-:S12]  /*0280*/  BSSY B0, `(.L_x_2) ;  /* 0x000002f000007945 */ /* 0x000fd80003800000 */
[----:B------:R-:W-:Y:S05]  /*0290*/  @!P0 BRA `(.L_x_3) ;  /* 0x0000000000b48947 */ /* 0x000fea0003800000 */
[----:B------:R-:W0:Y:S01]  /*02a0*/  S2UR UR9, SR_CgaCtaId ;  /* 0x00000000000979c3 */ /* 0x000e220000008800 */
[----:B------:R-:W-:Y:S01]  /*02b0*/  UMOV UR4, 0x400 ;  /* 0x0000040000047882 */ /* 0x000fe20000000000 */
[----:B------:R-:W-:Y:S01]  /*02c0*/  UMOV UR5, 0x1 ;  /* 0x0000000100057882 */ /* 0x000fe20000000000 */
[----:B------:R-:W-:Y:S02]  /*02d0*/  UMOV UR6, 0x4 ;  /* 0x0000000400067882 */ /* 0x000fe40000000000 */
[----:B------:R-:W-:-:S04]  /*02e0*/  UIADD3 UR6, -UR6, 0x100000, URZ ;  /* 0x0010000006067890 */ /* 0x000fc8000fffe13f */
[----:B------:R-:W-:Y:S02]  /*02f0*/  USHF.L.U32 UR7, UR6, 0xb, URZ ;  /* 0x0000000b06077899 */ /* 0x000fe4000800063f */
[----:B------:R-:W-:Y:S02]  /*0300*/  USHF.L.U32 UR6, UR6, 0x1, URZ ;  /* 0x0000000106067899 */ /* 0x000fe4000800063f */
[----:B0-----:R-:W-:Y:S02]  /*0310*/  ULEA UR9, UR9, UR4, 0x18 ;  /* 0x0000000409097291 */ /* 0x001fe4000f8ec03f */
[----:B------:R-:W-:-:S04]  /*0320*/  UIADD3 UR4, -UR5, 0x100000, URZ ;  /* 0x0010000005047890 */ /* 0x000fc8000fffe13f */
[----:B------:R-:W-:Y:S02]  /*0330*/  USHF.L.U32 UR5, UR4, 0xb, URZ ;  /* 0x0000000b04057899 */ /* 0x000fe4000800063f */
[----:B------:R-:W-:Y:S01]  /*0340*/  USHF.L.U32 UR4, UR4, 0x1, URZ ;  /* 0x0000000104047899 */ /* 0x000fe2000800063f */
[----:B------:R-:W0:Y:S11]  /*0350*/  FENCE.VIEW.ASYNC.S ;  /* 0x00000000000073c6 */ /* 0x000e360000000000 */
[----:B0-----:R0:W1:Y:S01]  /*0360*/  SYNCS.EXCH.64 URZ, [UR9], UR4 ;  /* 0x00000004093f75b2 */ /* 0x0010620008000100 */
[----:B------:R0:W2:Y:S01]  /*0370*/  SYNCS.EXCH.64 URZ, [UR9+0x80], UR6 ;  /* 0x00008006093f75b2 */ /* 0x0000a20008000100 */
[----:B------:R0:W3:Y:S01]  /*0380*/  SYNCS.EXCH.64 URZ, [UR9+0x8], UR4 ;  /* 0x00000804093f75b2 */ /* 0x0000e20008000100 */
[----:B------:R0:W4:Y:S01]  /*0390*/  SYNCS.EXCH.64 URZ, [UR9+0x88], UR6 ;  /* 0x00008806093f75b2 */ /* 0x0001220008000100 */
[----:B------:R0:W0:Y:S01]  /*03a0*/  SYNCS.EXCH.64 URZ, [UR9+0x10], UR4 ;  /* 0x00001004093f75b2 */ /* 0x0000220008000100 */
        /* <DEDUP_REMOVED lines=27> */
[----:B-1234-:R-:W-:Y:S01]  /*0560*/  NOP ;  /* 0x0000000000007918 */ /* 0x01efe20000000000 */
.L_x_3:
[----:B0-----:R-:W-:Y:S05]  /*0570*/  BSYNC B0 ;  /* 0x0000000000007941 */ /* 0x001fea0003800000 */
.L_x_2:
[----:B------:R-:W-:Y:S01]  /*0580*/  SHF.R.S32.HI R2, RZ, 0x1f, R4 ;  /* 0x0000001fff027819 */ /* 0x000fe20000011404 */
[----:B------:R-:W0:Y:S01]  /*0590*/  SHFL.IDX PT, R0, R0, RZ, 0x1f ;  /* 0x00001fff00007589 */ /* 0x000e2200000e0000 */
[----:B------:R-:W1:Y:S01]  /*05a0*/  S2UR UR9, SR_CTAID.X ;  /* 0x00000000000979c3 */ /* 0x000e620000002500 */
[----:B------:R-:W-:Y:S02]  /*05b0*/  ELECT P0, URZ, PT ;  /* 0x00000000003f782f */ /* 0x000fe40003800000 */
[----:B------:R-:W-:Y:S01]  /*05c0*/  LEA.HI R2, R2, R4, RZ, 0x7 ;  /* 0x0000000402027211 */ /* 0x000fe200078f38ff */
[----:B------:R-:W-:Y:S01]  /*05d0*/  ULDC UR4, c[0x0][0x150] ;  /* 0x0000540000047ab9 */ /* 0x000fe20000000800 */
[----:B------:R-:W-:Y:S01]  /*05e0*/  SHF.R.S32.HI R6, RZ, 0x1f, R3 ;  /* 0x0000001fff067819 */ /* 0x000fe20000011403 */
[----:B------:R-:W-:Y:S01]  /*05f0*/  NOP ;  /* 0x0000000000007918 */ /* 0x000fe20000000000 */
[----:B------:R-:W-:Y:S01]  /*0600*/  LOP3.LUT R2, R2, 0xffffff80, RZ, 0xc0, !PT ;  /* 0xffffff8002027812 */ /* 0x000fe200078ec0ff */
[----:B------:R-:W-:Y:S01]  /*0610*/  NOP ;  /* 0x0000000000007918 */ /* 0x000fe20000000000 */
[----:B------:R-:W-:Y:S01]  /*0620*/  LEA.HI R6, R6, R3, RZ, 0x2 ;  /* 0x0000000306067211 */ /* 0x000fe200078f10ff */
[----:B------:R-:W2:Y:S02]  /*0630*/  LDC R8, c[0x0][0x144] ;  /* 0x00005100ff087b82 */ /* 0x000ea40000000800 */
[----:B------:R-:W-:Y:S01]  /*0640*/  IMAD.IADD R4, R4, 0x1, -R2 ;  /* 0x0000000104047824 */ /* 0x000fe200078e0a02 */
[----:B------:R-:W-:Y:S01]  /*0650*/  LOP3.LUT R6, R6, 0x3ffffffc, RZ, 0xc0, !PT ;  /* 0x3ffffffc06067812 */ /* 0x000fe200078ec0ff */
[----:B------:R-:W3:Y:S03]  /*0660*/  S2R R2, SR_CTAID.Y ;  /* 0x0000000000027919 */ /* 0x000ee60000002600 */
[----:B------:R-:W-:Y:S01]  /*0670*/  SHF.R.S32.HI R5, RZ, 0x1f, R4 ;  /* 0x0000001fff057819 */ /* 0x000fe20000011404 */
[----:B------:R-:W-:Y:S01]  /*0680*/  IMAD.IADD R6, R3, 0x1, -R6 ;  /* 0x0000000103067824 */ /* 0x000fe200078e0a06 */
[----:B------:R-:W4:Y:S02]  /*0690*/  LDC R11, c[0x0][0x148] ;  /* 0x00005200ff0b7b82 */ /* 0x000f240000000800 */
[----:B------:R-:W-:-:S02]  /*06a0*/  LEA.HI R5, R5, R4, RZ, 0x3 ;  /* 0x0000000405057211 */ /* 0x000fc400078f18ff */
[----:B0-----:R-:W-:Y:S02]  /*06b0*/  ISETP.NE.OR P0, PT, R0, RZ, !P0 ;  /* 0x000000ff0000720c */ /* 0x001fe40004705670 */
[--C-:B------:R-:W-:Y:S02]  /*06c0*/  SHF.R.S32.HI R0, RZ, 0x3, R5.reuse ;  /* 0x00000003ff007819 */ /* 0x100fe40000011405 */
[----:B------:R-:W-:Y:S02]  /*06d0*/  SHF.R.S32.HI R5, RZ, 0x1f, R5 ;  /* 0x0000001fff057819 */ /* 0x000fe40000011405 */
[----:B-1----:R-:W-:Y:S02]  /*06e0*/  I2FP.F32.U32 R7, UR9 ;  /* 0x0000000900077c45 */ /* 0x002fe40008201000 */
[----:B------:R-:W-:-:S03]  /*06f0*/  LEA.HI R5, R5, R0, RZ, 0x2 ;  /* 0x0000000005057211 */ /* 0x000fc600078f10ff */
[----:B------:R-:W-:Y:S01]  /*0700*/  FMUL R7, R7, UR4 ;  /* 0x0000000407077c20 */ /* 0x000fe20008400000 */
[----:B------:R-:W-:Y:S01]  /*0710*/  LOP3.LUT R5, R5, 0xfffffffc, RZ, 0xc0, !PT ;  /* 0xfffffffc05057812 */ /* 0x000fe200078ec0ff */
[----:B------:R-:W-:Y:S01]  /*0720*/  VOTEU.ALL UP0, P0 ;  /* 0x00000000003f7886 */ /* 0x000fe20000000000 */
[----:B------:R-:W-:Y:S01]  /*0730*/  ULDC UR4, c[0x0][0x154] ;  /* 0x0000550000047ab9 */ /* 0x000fe20000000800 */
[----:B------:R-:W-:Y:S02]  /*0740*/  VOTEU.ALL UP1, P0 ;  /* 0x00000000003f7886 */ /* 0x000fe40000020000 */
[----:B------:R-:W0:Y:S01]  /*0750*/  F2I.U32.TRUNC.NTZ R7, R7 ;  /* 0x0000000700077305 */ /* 0x000e22000020f000 */
[----:B------:R-:W-:Y:S01]  /*0760*/  IMAD.IADD R5, R0, 0x1, -R5 ;  /* 0x0000000100057824 */ /* 0x000fe200078e0a05 */
[----:B------:R-:W1:Y:S01]  /*0770*/  @!UP0 S2UR UR7, SR_CgaCtaId ;  /* 0x00000000000789c3 */ /* 0x000e620000008800 */
[----:B------:R-:W-:Y:S02]  /*0780*/  @!UP0 UMOV UR6, 0x400 ;  /* 0x0000040000068882 */ /* 0x000fe40000000000 */
[----:B------:R-:W-:Y:S01]  /*0790*/  IMAD R5, R6, 0x4, R5 ;  /* 0x0000000406057824 */ /* 0x000fe200078e0205 */
[----:B---3--:R-:W-:-:S04]  /*07a0*/  I2FP.F32.U32 R9, R2 ;  /* 0x0000000200097245 */ /* 0x008fc80000201000 */
[----:B------:R-:W-:Y:S01]  /*07b0*/  LEA.HI R0, R5, R5, RZ, 0x1 ;  /* 0x0000000505007211 */ /* 0x000fe200078f08ff */
[----:B------:R-:W-:Y:S01]  /*07c0*/  FMUL R9, R9, UR4 ;  /* 0x0000000409097c20 */ /* 0x000fe20008400000 */
[----:B------:R-:W-:Y:S02]  /*07d0*/  UMOV UR4, 0x20 ;  /* 0x0000002000047882 */ /* 0x000fe40000000000 */
[----:B------:R-:W-:Y:S01]  /*07e0*/  LOP3.LUT R6, R0, 0xfffffffe, RZ, 0xc0, !PT ;  /* 0xfffffffe00067812 */ /* 0x000fe200078ec0ff */
[----:B0-----:R-:W-:Y:S01]  /*07f0*/  IMAD.MOV R13, RZ, RZ, -R7 ;  /* 0x000000ffff0d7224 */ /* 0x001fe200078e0a07 */
[----:B------:R-:W-:-:S04]  /*0800*/  @!UP0 UIADD3 UR4, -UR4, 0x100000, URZ ;  /* 0x0010000004048890 */ /* 0x000fc8000fffe13f */
[----:B------:R-:W-:Y:S02]  /*0810*/  @!UP0 USHF.L.U32 UR5, UR4, 0xb, URZ ;  /* 0x0000000b04058899 */ /* 0x000fe4000800063f */
[----:B------:R-:W-:Y:S01]  /*0820*/  @!UP0 USHF.L.U32 UR4, UR4, 0x1, URZ ;  /* 0x0000000104048899 */ /* 0x000fe2000800063f */
[----:B------:R-:W0:Y:S01]  /*0830*/  F2I.U32.TRUNC.NTZ R9, R9 ;  /* 0x0000000900097305 */ /* 0x000e22000020f000 */
[----:B--2---:R-:W-:Y:S02]  /*0840*/  IMAD R0, R8, R13, UR9 ;  /* 0x0000000908007e24 */ /* 0x004fe4000f8e020d */
[C---:B------:R-:W-:Y:S02]  /*0850*/  IMAD.IADD R7, R5.reuse, 0x1, -R6 ;  /* 0x0000000105077824 */ /* 0x040fe400078e0a06 */
[----:B------:R-:W-:-:S03]  /*0860*/  IMAD.SHL.U32 R6, R5, 0x4, RZ ;  /* 0x0000000405067824 */ /* 0x000fc600078e00ff */
[----:B------:R-:W-:Y:S01]  /*0870*/  ISETP.NE.AND P2, PT, R7, R0, PT ;  /* 0x000000000700720c */ /* 0x000fe20003f45270 */
[----:B-1----:R-:W-:Y:S01]  /*0880*/  @!UP0 ULEA UR6, UR7, UR6, 0x18 ;  /* 0x0000000607068291 */ /* 0x002fe2000f8ec03f */
[----:B------:R-:W-:Y:S01]  /*0890*/  LOP3.LUT R10, R5, 0xc, R6, 0x78, !PT ;  /* 0x0000000c050a7812 */ /* 0x000fe200078e7806 */
[----:B------:R-:W1:Y:S01]  /*08a0*/  LDC R7, c[0x0][0x140] ;  /* 0x00005000ff077b82 */ /* 0x000e620000000800 */
[----:B------:R-:W-:Y:S01]  /*08b0*/  VOTEU.ALL UP0, P0 ;  /* 0x00000000003f7886 */ /* 0x000fe20000000000 */
[----:B------:R-:W-:Y:S01]  /*08c0*/  LOP3.LUT P0, RZ, R4, 0x7, RZ, 0xc0, !PT ;  /* 0x0000000704ff7812 */ /* 0x000fe2000780c0ff */
[----:B0-----:R-:W-:Y:S01]  /*08d0*/  IMAD.MOV R12, RZ, RZ, -R9 ;  /* 0x000000ffff0c7224 */ /* 0x001fe200078e0a09 */
[----:B------:R0:W-:Y:S01]  /*08e0*/  STL [R1+0x40c], R10 ;  /* 0x00040c0a01007387 */ /* 0x0001e20000100800 */
[----:B------:R-:W-:Y:S01]  /*08f0*/  IMAD.MOV.U32 R4, RZ, RZ, 0x1 ;  /* 0x00000001ff047424 */ /* 0x000fe200078e00ff */
[----:B------:R-:W-:Y:S01]  /*0900*/  ISETP.LT.U32.AND P0, PT, R10, 0x2, !P0 ;  /* 0x000000020a00780c */ /* 0x000fe20004701070 */
[----:B----4-:R-:W-:-:S03]  /*0910*/  IMAD R6, R11, R12, R2 ;  /* 0x0000000c0b067224 */ /* 0x010fc600078e0202 */
[----:B------:R-:W-:Y:S01]  /*0920*/  @P2 LEA.HI R5, R10, R10, RZ, 0x1 ;  /* 0x0000000a0a052211 */ /* 0x000fe200078f08ff */
[----:B------:R-:W2:Y:S02]  /*0930*/  FENCE.VIEW.ASYNC.S ;  /* 0x00000000000073c6 */ /* 0x000ea40000000000 */
[----:B--2---:R0:W2:Y:S01]  /*0940*/  @!UP0 SYNCS.EXCH.64 URZ, [UR6+0x110], UR4 ;  /* 0x00011004063f85b2 */ /* 0x0040a20008000100 */
[----:B------:R-:W-:-:S04]  /*0950*/  @P2 SHF.R.S32.HI R5, RZ, 0x1, R5 ;  /* 0x00000001ff052819 */ /* 0x000fc80000011405 */
[----:B------:R-:W-:Y:S02]  /*0960*/  @P2 ISETP.NE.AND P3, PT, R5, R6, PT ;  /* 0x000000060500220c */ /* 0x000fe40003f65270 */
[----:B------:R-:W-:Y:S02]  /*0970*/  SEL R5, RZ, 0x1, !P0 ;  /* 0x00000001ff057807 */ /* 0x000fe40004000000 */
[----:B------:R-:W-:Y:S02]  /*0980*/  @P2 SEL R4, RZ, 0x1, P3 ;  /* 0x00000001ff042807 */ /* 0x000fe40001800000 */
[----:B-1----:R-:W-:Y:S02]  /*0990*/  ISETP.EQ.U32.AND P5, PT, R7, 0x1, PT ;  /* 0x000000010700780c */ /* 0x002fe40003fa2070 */
[----:B------:R-:W-:Y:S01]  /*09a0*/  LOP3.LUT R4, R4, R5, RZ, 0xc0, !PT ;  /* 0x0000000504047212 */ /* 0x000fe200078ec0ff */
[----:B------:R0:W1:Y:S01]  /*09b0*/  @!UP1 SYNCS.EXCH.64 URZ, [UR6+0x118], UR4 ;  /* 0x00011804063f95b2 */ /* 0x0000620008000100 */
[----:B------:R-:W-:-:S03]  /*09c0*/  NOP ;  /* 0x0000000000007918 */ /* 0x000fc60000000000 */
[----:B------:R0:W-:Y:S06]  /*09d0*/  STL [R1+0x408], R4 ;  /* 0x0004080401007387 */ /* 0x0001ec0000100800 */
[----:B--2---:R-:W-:Y:S05]  /*09e0*/  @!P5 BRA `(.L_x_4) ;  /* 0x000000000008d947 */ /* 0x004fea0003800000 */
[----:B-1----:R-:W-:Y:S01]  /*09f0*/  UCGABAR_ARV ;  /* 0x00000000000079c7 */ /* 0x002fe20008000000 */
[----:B------:R-:W-:Y:S05]  /*0a00*/  BRA `(.L_x_5) ;  /* 0x0000000000047947 */ /* 0x000fea0003800000 */
.L_x_4:
[----:B-1----:R-:W-:Y:S01]  /*0a10*/  NOP ;  /* 0x0000000000007918 */ /* 0x002fe20000000000 */
.L_x_5:
[----:B------:R-:W1:Y:S01]  /*0a20*/  LDC R3, c[0x0][0x65c] ;  /* 0x00019700ff037b82 */ /* 0x000e620000000800 */
[----:B0-----:R-:W-:Y:S02]  /*0a30*/  IMAD.U32 R4, RZ, RZ, UR9 ;  /* 0x00000009ff047e24 */ /* 0x001fe4000f8e00ff */
[----:B------:R-:W-:Y:S01]  /*0a40*/  IMAD.MOV.U32 R5, RZ, RZ, RZ ;  /* 0x000000ffff057224 */ /* 0x000fe200078e00ff */
[----:B-1----:R-:W-:-:S13]  /*0a50*/  ISETP.NE.AND P4, PT, R3, 0x1, PT ;  /* 0x000000010300780c */ /* 0x002fda0003f85270 */
[----:B------:R-:W0:Y:S01]  /*0a60*/  @P4 LDC R7, c[0x0][0x10] ;  /* 0x00000400ff074b82 */ /* 0x000e220000000800 */
[----:B------:R-:W-:Y:S02]  /*0a70*/  @P4 IMAD.MOV.U32 R3, RZ, RZ, RZ ;  /* 0x000000ffff034224 */ /* 0x000fe400078e00ff */
[----:B------:R-:W-:-:S05]  /*0a80*/  @P4 IMAD.MOV.U32 R13, RZ, RZ, RZ ;  /* 0x000000ffff0d4224 */ /* 0x000fca00078e00ff */
[----:B------:R-:W1:Y:S01]  /*0a90*/  @!P4 LDC R9, c[0x0][0xc] ;  /* 0x00000300ff09cb82 */ /* 0x000e620000000800 */
[----:B0-----:R-:W-:-:S04]  /*0aa0*/  @P4 IMAD.WIDE.U32 R6, R7, UR9, R2 ;  /* 0x0000000907064c25 */ /* 0x001fc8000f8e0002 */
[----:B------:R-:W-:Y:S02]  /*0ab0*/  @P4 IMAD.MOV.U32 R10, RZ, RZ, R6 ;  /* 0x000000ffff0a4224 */ /* 0x000fe400078e0006 */
[----:B------:R-:W-:Y:S02]  /*0ac0*/  @P4 IMAD.IADD R15, R7, 0x1, R13 ;  /* 0x00000001070f4824 */ /* 0x000fe400078e020d */
[----:B-1----:R-:W-:-:S04]  /*0ad0*/  @!P4 IMAD.WIDE.U32 R4, R2, R9, R4 ;  /* 0x000000090204c225 */ /* 0x002fc800078e0004 */
[----:B------:R-:W-:Y:S02]  /*0ae0*/  @!P4 IMAD.MOV.U32 R10, RZ, RZ, R4 ;  /* 0x000000ffff0ac224 */ /* 0x000fe400078e0004 */
[----:B------:R-:W-:-:S03]  /*0af0*/  @!P4 IMAD.MOV.U32 R15, RZ, RZ, R5 ;  /* 0x000000ffff0fc224 */ /* 0x000fc600078e0005 */
[----:B------:R0:W-:Y:S04]  /*0b00*/  STL [R1+0x418], R10 ;  /* 0x0004180a01007387 */ /* 0x0001e80000100800 */
[----:B------:R0:W-:Y:S01]  /*0b10*/  STL [R1+0x414], R15 ;  /* 0x0004140f01007387 */ /* 0x0001e20000100800 */
[----:B------:R-:W-:Y:S05]  /*0b20*/  @!P5 BRA `(.L_x_6) ;  /* 0x00000000000cd947 */ /* 0x000fea0003800000 */
[----:B------:R-:W-:Y:S01]  /*0b30*/  UCGABAR_WAIT ;  /* 0x0000000000007dc7 */ /* 0x000fe20008000000 */
[----:B------:R-:W-:Y:S01]  /*0b40*/  CCTL.IVALL ;  /* 0x00000000ff00798f */ /* 0x000fe20002000000 */
[----:B------:R-:W-:Y:S05]  /*0b50*/  BRA `(.L_x_7) ;  /* 0x0000000000047947 */ /* 0x000fea0003800000 */
.L_x_6:
[----:B------:R-:W-:Y:S06]  /*0b60*/  BAR.SYNC.DEFER_BLOCKING 0x0 ;  /* 0x0000000000007b1d */ /* 0x000fec0000010000 */
.L_x_7:
[----:B------:R-:W-:Y:S05]  /*0b70*/  @!P1 BRA `(.L_x_8) ;  /* 0x0000020800009947 */ /* 0x000fea0003800000 */
[----:B------:R-:W-:-:S06]  /*0b80*/  UISETP.GT.U32.AND UP0, UPT, UR10, 0x1, UPT ;  /* 0x000000010a00788c */ /* 0x000fcc000bf04070 */
[----:B------:R-:W-:-:S13]  /*0b90*/  PLOP3.LUT P0, PT, PT, PT, UP0, 0x80, 0x0 ;  /* 0x000000000000781c */ /* 0x000fda0003f0f008 */
[----:B------:R-:W-:Y:S05]  /*0ba0*/  @P0 EXIT ;  /* 0x000000000000094d */ /* 0x000fea0003800000 */
[----:B------:R-:W-:Y:S01]  /*0bb0*/  IMAD.MOV.U32 R5, RZ, RZ, -0x1 ;  /* 0xffffffffff057424 */ /* 0x000fe200078e00ff */
[----:B------:R-:W-:Y:S01]  /*0bc0*/  ULDC.64 UR4, c[0x0][0x650] ;  /* 0x0001940000047ab9 */ /* 0x000fe20000000a00 */
[----:B------:R-:W-:Y:S01]  /*0bd0*/  IMAD.MOV.U32 R6, RZ, RZ, -0x1 ;  /* 0xffffffffff067424 */ /* 0x000fe200078e00ff */
[----:B------:R-:W-:Y:S01]  /*0be0*/  ISETP.GE.U32.AND P0, PT, R10, UR4, PT ;  /* 0x000000040a007c0c */ /* 0x000fe2000bf06070 */
[----:B------:R-:W-:Y:S01]  /*0bf0*/  UMOV UR4, 0xffffffff ;  /* 0xffffffff00047882 */ /* 0x000fe20000000000 */
[----:B------:R1:W-:Y:S01]  /*0c00*/  STL [R1+0x42c], R5 ;  /* 0x00042c0501007387 */ /* 0x0003e20000100800 */
[----:B------:R-:W-:Y:S02]  /*0c10*/  PRMT R4, RZ, 0x7610, R4 ;  /* 0x00007610ff047816 */ /* 0x000fe40000000004 */
[----:B------:R-:W-:Y:S01]  /*0c20*/  ISETP.GE.U32.AND.EX P0, PT, R15, UR5, PT, P0 ;  /* 0x000000050f007c0c */ /* 0x000fe2000bf06100 */
[----:B------:R2:W-:Y:S01]  /*0c30*/  STL [R1+0x428], R6 ;  /* 0x0004280601007387 */ /* 0x0005e20000100800 */
[----:B-1----:R-:W-:-:S05]  /*0c40*/  IMAD.U32 R5, RZ, RZ, UR4 ;  /* 0x00000004ff057e24 */ /* 0x002fca000f8e00ff */
[----:B------:R2:W-:Y:S06]  /*0c50*/  STL [R1+0x420], R5 ;  /* 0x0004200501007387 */ /* 0x0005ec0000100800 */
[----:B------:R-:W-:Y:S05]  /*0c60*/  @P0 BRA `(.L_x_9) ;  /* 0x0000000400440947 */ /* 0x000fea0003800000 */
[----:B------:R-:W-:Y:S01]  /*0c70*/  ULDC.64 UR12, c[0x0][0x628] ;  /* 0x00018a00000c7ab9 */ /* 0x000fe20000000a00 */
[----:B------:R-:W1:Y:S01]  /*0c80*/  LDC.64 R8, c[0x0][0x620] ;  /* 0x00018800ff087b82 */ /* 0x000e620000000a00 */
[----:B------:R-:W-:Y:S01]  /*0c90*/  ISETP.NE.U32.AND P0, PT, RZ, UR12, PT ;  /* 0x0000000cff007c0c */ /* 0x000fe2000bf05070 */
[----:B------:R-:W-:Y:S01]  /*0ca0*/  ULDC UR11, c[0x0][0x630] ;  /* 0x00018c00000b7ab9 */ /* 0x000fe20000000800 */
[----:B------:R-:W-:Y:S02]  /*0cb0*/  R2UR UR4, R10 ;  /* 0x000000000a0472ca */ /* 0x000fe400000e0000 */
[----:B------:R-:W-:Y:S02]  /*0cc0*/  ISETP.NE.AND.EX P0, PT, RZ, UR13, PT, P0 ;  /* 0x0000000dff007c0c */ /* 0x000fe4000bf05300 */
[----:B------:R-:W-:-:S11]  /*0cd0*/  R2UR UR5, R15 ;  /* 0x000000000f0572ca */ /* 0x000fd600000e0000 */
[----:B------:R-:W-:Y:S05]  /*0ce0*/  @!P0 BRA `(.L_x_10) ;  /* 0x0000000000308947 */ /* 0x000fea0003800000 */
[----:B------:R-:W-:Y:S01]  /*0cf0*/  R2UR UR4, R10 ;  /* 0x000000000a0472ca */ /* 0x000fe200000e0000 */
[----:B------:R-:W-:Y:S01]  /*0d00*/  ULDC UR8, c[0x0][0x634] ;  /* 0x00018d0000087ab9 */ /* 0x000fe20000000800 */
[----:B------:R-:W-:-:S11]  /*0d10*/  R2UR UR10, R15 ;  /* 0x000000000f0a72ca */ /* 0x000fd600000e0000 */
[----:B------:R-:W-:-:S04]  /*0d20*/  UIADD3 UR8, UP0, UR4, UR8, URZ ;  /* 0x0000000804087290 */ /* 0x000fc8000ff1e03f */
[----:B------:R-:W-:-:S04]  /*0d30*/  UIADD3.X UR10, URZ, UR10, URZ, UP0, !UPT ;  /* 0x0000000a3f0a7290 */ /* 0x000fc800087fe43f */
[----:B------:R-:W-:-:S04]  /*0d40*/  UIMAD.WIDE.U32 UR4, UR10, UR12, URZ ;  /* 0x0000000c0a0472a5 */ /* 0x000fc8000f8e003f */
[----:B------:R-:W-:Y:S02]  /*0d50*/  UIMAD.WIDE.U32 UR6, UP0, UR8, UR13, UR4 ;  /* 0x0000000d080672a5 */ /* 0x000fe4000f800004 */
[----:B------:R-:W-:Y:S02]  /*0d60*/  UIMAD.WIDE.U32 UR4, UR8, UR12, URZ ;  /* 0x0000000c080472a5 */ /* 0x000fe4000f8e003f */
[----:B------:R-:W-:Y:S02]  /*0d70*/  UIADD3.X UR9, URZ, URZ, URZ, UP0, !UPT ;  /* 0x0000003f3f097290 */ /* 0x000fe400087fe43f */
[----:B------:R-:W-:Y:S01]  /*0d80*/  UIADD3 URZ, UP0, UR5, UR6, URZ ;  /* 0x00000006053f7290 */ /* 0x000fe2000ff1e03f */
[----:B------:R-:W-:-:S03]  /*0d90*/  UMOV UR8, UR7 ;  /* 0x0000000700087c82 */ /* 0x000fc60008000000 */
[----:B------:R-:W-:-:S12]  /*0da0*/  UIMAD.WIDE.U32.X UR4, UR10, UR13, UR8, UP0 ;  /* 0x0000000d0a0472a5 */ /* 0x000fd800080e0408 */
.L_x_10:
[----:B------:R-:W-:Y:S01]  /*0db0*/  USHF.R.U64 UR6, UR4, UR11, UR5 ;  /* 0x0000000b04067299 */ /* 0x000fe20008001205 */
[----:B------:R-:W3:Y:S01]  /*0dc0*/  LDC.64 R20, c[0x0][0x640] ;  /* 0x00019000ff147b82 */ /* 0x000ee20000000a00 */
[----:B------:R-:W-:Y:S01]  /*0dd0*/  USHF.R.U32.HI UR4, URZ, UR11, UR5 ;  /* 0x0000000b3f047299 */ /* 0x000fe20008011605 */
[----:B------:R-:W-:Y:S02]  /*0de0*/  IMAD.MOV.U32 R4, RZ, RZ, R10 ;  /* 0x000000ffff047224 */ /* 0x000fe400078e000a */
[----:B------:R-:W-:Y:S01]  /*0df0*/  IMAD R25, R11, R12, R2 ;  /* 0x0000000c0b197224 */ /* 0x000fe200078e0202 */
[----:B------:R-:W-:Y:S01]  /*0e00*/  IADD3 R3, P0, RZ, -UR6, RZ ;  /* 0x80000006ff037c10 */ /* 0x000fe2000ff1e0ff */
[----:B------:R-:W-:Y:S02]  /*0e10*/  IMAD.MOV.U32 R11, RZ, RZ, 0x1 ;  /* 0x00000001ff0b7424 */ /* 0x000fe400078e00ff */
[----:B------:R-:W0:Y:S02]  /*0e20*/  LDC R14, c[0x0][0x618] ;  /* 0x00018600ff0e7b82 */ /* 0x000e240000000800 */
[----:B--2---:R-:W-:-:S04]  /*0e30*/  IMAD.X R5, RZ, RZ, ~UR4, P0 ;  /* 0x80000004ff057e24 */ /* 0x004fc800080e06ff */
[-C--:B-1----:R-:W-:Y:S02]  /*0e40*/  IMAD R6, R5, R8.reuse, RZ ;  /* 0x0000000805067224 */ /* 0x082fe400078e02ff */
[----:B------:R-:W1:Y:S01]  /*0e50*/  LDC R16, c[0x0][0x608] ;  /* 0x00018200ff107b82 */ /* 0x000e620000000800 */
[----:B------:R-:W-:Y:S02]  /*0e60*/  IMAD.MOV.U32 R5, RZ, RZ, R15 ;  /* 0x000000ffff057224 */ /* 0x000fe400078e000f */
[----:B------:R-:W-:-:S05]  /*0e70*/  IMAD.WIDE.U32 R4, R3, R8, R4 ;  /* 0x0000000803047225 */ /* 0x000fca00078e0004 */
[----:B------:R-:W2:Y:S01]  /*0e80*/  LDC R18, c[0x0][0x658] ;  /* 0x00019600ff127b82 */ /* 0x000ea20000000800 */
[----:B------:R-:W-:Y:S01]  /*0e90*/  IMAD R3, R3, R9, R6 ;  /* 0x0000000903037224 */ /* 0x000fe200078e0206 */
[----:B---3--:R-:W-:-:S03]  /*0ea0*/  ISETP.NE.U32.AND P0, PT, R20, RZ, PT ;  /* 0x000000ff1400720c */ /* 0x008fc60003f05070 */
[----:B------:R-:W-:Y:S01]  /*0eb0*/  IMAD.IADD R3, R5, 0x1, R3 ;  /* 0x0000000105037824 */ /* 0x000fe200078e0203 */
[----:B------:R-:W-:Y:S01]  /*0ec0*/  ISETP.NE.AND.EX P0, PT, R21, RZ, PT, P0 ;  /* 0x000000ff1500720c */ /* 0x000fe20003f05300 */
[----:B------:R-:W-:Y:S01]  /*0ed0*/  IMAD.MOV.U32 R5, RZ, RZ, -0x1 ;  /* 0xffffffffff057424 */ /* 0x000fe200078e00ff */
[----:B------:R-:W3:Y:S02]  /*0ee0*/  LDC R13, c[0x0][0x600] ;  /* 0x00018000ff0d7b82 */ /* 0x000ee40000000800 */
[-CC-:B0-----:R-:W-:Y:S02]  /*0ef0*/  SHF.R.U64 R10, R4, R14.reuse, R3.reuse ;  /* 0x0000000e040a7219 */ /* 0x181fe40000001203 */
[----:B------:R-:W-:-:S04]  /*0f00*/  SHF.R.U32.HI R3, RZ, R14, R3 ;  /* 0x0000000eff037219 */ /* 0x000fc80000011603 */
[----:B------:R-:W0:Y:S01]  /*0f10*/  LDC R15, c[0x0][0x648] ;  /* 0x00019200ff0f7b82 */ /* 0x000e220000000800 */
[-CC-:B-1----:R-:W-:Y:S02]  /*0f20*/  SHF.R.U64 R23, R10, R16.reuse, R3.reuse ;  /* 0x000000100a177219 */ /* 0x182fe40000001203 */
[----:B------:R-:W-:-:S05]  /*0f30*/  SHF.R.U32.HI R3, RZ, R16, R3 ;  /* 0x00000010ff037219 */ /* 0x000fca0000011603 */
[----:B------:R-:W1:Y:S01]  /*0f40*/  LDC R17, c[0x0][0x638] ;  /* 0x00018e00ff117b82 */ /* 0x000e620000000800 */
[-C--:B--2---:R-:W-:Y:S02]  /*0f50*/  SHF.L.U32 R2, R5, R18.reuse, RZ ;  /* 0x0000001205027219 */ /* 0x084fe400000006ff */
[--C-:B------:R-:W-:Y:S02]  /*0f60*/  SHF.R.U64 R12, R23, R18, R3.reuse ;  /* 0x00000012170c7219 */ /* 0x100fe40000001203 */
[----:B------:R-:W-:Y:S02]  /*0f70*/  LOP3.LUT R8, RZ, R2, RZ, 0x33, !PT ;  /* 0x00000002ff087212 */ /* 0x000fe400078e33ff */
[----:B------:R-:W-:Y:S01]  /*0f80*/  SHF.R.U32.HI R3, RZ, R18, R3 ;  /* 0x00000012ff037219 */ /* 0x000fe20000011603 */
[----:B------:R-:W2:Y:S01]  /*0f90*/  LDC R19, c[0x0][0x610] ;  /* 0x00018400ff137b82 */ /* 0x000ea20000000800 */
[----:B------:R-:W-:Y:S01]  /*0fa0*/  IMAD.MOV.U32 R2, RZ, RZ, R12 ;  /* 0x000000ffff027224 */ /* 0x000fe200078e000c */
[----:B------:R-:W-:Y:S06]  /*0fb0*/  @!P0 BRA `(.L_x_11) ;  /* 0x0000000000288947 */ /* 0x000fec0003800000 */
[----:B------:R-:W4:Y:S02]  /*0fc0*/  LDC R7, c[0x0][0x64c] ;  /* 0x00019300ff077b82 */ /* 0x000f240000000800 */
[----:B----4-:R-:W-:-:S05]  /*0fd0*/  IADD3 R7, P0, R12, R7, RZ ;  /* 0x000000070c077210 */ /* 0x010fca0007f1e0ff */
[----:B------:R-:W-:-:S04]  /*0fe0*/  IMAD.X R9, RZ, RZ, R3, P0 ;  /* 0x000000ffff097224 */ /* 0x000fc800000e0603 */
[----:B------:R-:W-:-:S04]  /*0ff0*/  IMAD.WIDE.U32 R2, R9, R20, RZ ;  /* 0x0000001409027225 */ /* 0x000fc800078e00ff */
[----:B------:R-:W-:-:S04]  /*1000*/  IMAD.WIDE.U32 R4, P0, R7, R21, R2 ;  /* 0x0000001507047225 */ /* 0x000fc80007800002 */
[----:B------:R-:W-:-:S04]  /*1010*/  IMAD.WIDE.U32 R2, R7, R20, RZ ;  /* 0x0000001407027225 */ /* 0x000fc800078e00ff */
[----:B------:R-:W-:Y:S01]  /*1020*/  IMAD.X R7, RZ, RZ, RZ, P0 ;  /* 0x000000ffff077224 */ /* 0x000fe200000e06ff */
[----:B------:R-:W-:Y:S01]  /*1030*/  IADD3 RZ, P0, R3, R4, RZ ;  /* 0x0000000403ff7210 */ /* 0x000fe20007f1e0ff */
[----:B------:R-:W-:-:S04]  /*1040*/  IMAD.MOV.U32 R6, RZ, RZ, R5 ;  /* 0x000000ffff067224 */ /* 0x000fc800078e0005 */
[----:B------:R-:W-:-:S08]  /*1050*/  IMAD.WIDE.U32.X R2, R9, R21, R6, P0 ;  /* 0x0000001509027225 */ /* 0x000fd000000e0406 */
.L_x_11:
[----:B0-----:R-:W-:Y:S01]  /*1060*/  SHF.R.U64 R4, R2, R15, R3 ;  /* 0x0000000f02047219 */ /* 0x001fe20000001203 */
[----:B---3--:R-:W-:Y:S01]  /*1070*/  VIADD R5, R13, 0xffffffff ;  /* 0xffffffff0d057836 */ /* 0x008fe20000000000 */
[----:B------:R-:W-:Y:S02]  /*1080*/  SHF.L.U32 R2, R11, R18, RZ ;  /* 0x000000120b027219 */ /* 0x000fe400000006ff */
[----:B------:R-:W-:Y:S01]  /*1090*/  LOP3.LUT R3, R23, R8, RZ, 0xc0, !PT ;  /* 0x0000000817037212 */ /* 0x000fe200078ec0ff */
[----:B------:R-:W-:Y:S01]  /*10a0*/  IMAD.MOV R6, RZ, RZ, -R4 ;  /* 0x000000ffff067224 */ /* 0x000fe200078e0a04 */
[----:B------:R-:W-:Y:S02]  /*10b0*/  SEL R0, R0, R25, !P4 ;  /* 0x0000001900007207 */ /* 0x000fe40006000000 */
[----:B------:R-:W-:Y:S01]  /*10c0*/  LOP3.LUT R5, R10, R5, RZ, 0xc0, !PT ;  /* 0x000000050a057212 */ /* 0x000fe200078ec0ff */
[----:B------:R-:W-:Y:S02]  /*10d0*/  IMAD R3, R2, R4, R3 ;  /* 0x0000000402037224 */ /* 0x000fe400078e0203 */
[----:B-1----:R-:W-:-:S02]  /*10e0*/  IMAD R2, R6, R17, R12 ;  /* 0x0000001106027224 */ /* 0x002fc400078e020c */
[----:B--2---:R-:W-:Y:S02]  /*10f0*/  IMAD R0, R3, R19, R0 ;  /* 0x0000001303007224 */ /* 0x004fe400078e0200 */
[----:B------:R-:W-:Y:S02]  /*1100*/  IMAD R3, R2, R13, R5 ;  /* 0x0000000d02037224 */ /* 0x000fe400078e0205 */
[----:B------:R-:W-:-:S03]  /*1110*/  IMAD.MOV.U32 R4, RZ, RZ, 0x1 ;  /* 0x00000001ff047424 */ /* 0x000fc600078e00ff */
[----:B------:R-:W-:Y:S02]  /*1120*/  SEL R5, R3, R0, !P4 ;  /* 0x0000000003057207 */ /* 0x000fe40006000000 */
[----:B------:R-:W-:Y:S01]  /*1130*/  SEL R2, R0, R3, !P4 ;  /* 0x0000000300027207 */ /* 0x000fe20006000000 */
[----:B------:R-:W-:Y:S02]  /*1140*/  IMAD.U32 R0, RZ, RZ, UR6 ;  /* 0x00000006ff007e24 */ /* 0x000fe4000f8e00ff */
[----:B------:R1:W-:Y:S04]  /*1150*/  STL [R1+0x428], R5 ;  /* 0x0004280501007387 */ /* 0x0003e80000100800 */
[----:B------:R1:W-:Y:S04]  /*1160*/  STL [R1+0x42c], R2 ;  /* 0x00042c0201007387 */ /* 0x0003e80000100800 */
[----:B------:R1:W-:Y:S02]  /*1170*/  STL [R1+0x420], R0 ;  /* 0x0004200001007387 */ /* 0x0003e40000100800 */
.L_x_9:
[----:B------:R-:W-:-:S08]  /*1180*/  NOP ;  /* 0x0000000000007918 */ /* 0x000fd00000000000 */
[----:B------:R-:W3:Y:S02]  /*1190*/  USETMAXREG.TRY_ALLOC.CTAPOOL UP0, 0xe8 ;  /* 0x000000e8000079c8 */ /* 0x000ee40008000600 */
[----:B---3--:R-:W-:-:S13]  /*11a0*/  PLOP3.LUT P0, PT, PT, PT, UP0, 0x80, 0x0 ;  /* 0x000000000000781c */ /* 0x008fda0003f0f008 */
[----:B------:R-:W-:Y:S05]  /*11b0*/  @!P0 BRA `(.L_x_9) ;  /* 0xfffffffc00f08947 */ /* 0x000fea000383ffff */
[----:B------:R-:W-:Y:S01]  /*11c0*/  ULDC.64 UR4, c[0x0][0x598] ;  /* 0x0001660000047ab9 */ /* 0x000fe20000000a00 */
[----:B------:R-:W-:Y:S01]  /*11d0*/  ULDC.64 UR6, c[0x0][0x208] ;  /* 0x0000820000067ab9 */ /* 0x000fe20000000a00 */
[----:B------:R-:W-:-:S04]  /*11e0*/  ISETP.NE.U32.AND P0, PT, RZ, UR4, PT ;  /* 0x00000004ff007c0c */ /* 0x000fc8000bf05070 */
[----:B------:R-:W-:-:S13]  /*11f0*/  ISETP.NE.AND.EX P0, PT, RZ, UR5, PT, P0 ;  /* 0x00000005ff007c0c */ /* 0x000fda000bf05300 */
[----:B------:R-:W-:Y:S05]  /*1200*/  @!P0 BRA `(.L_x_12) ;  /* 0x0000000000208947 */ /* 0x000fea0003800000 */
[----:B-1----:R-:W1:Y:S02]  /*1210*/  LDC.64 R2, c[0x0][0x598] ;  /* 0x00016600ff027b82 */ /* 0x002e640000000a00 */
[----:B-1----:R-:W3:Y:S02]  /*1220*/  LDG.E.64 R2, desc[UR6][R2.64] ;  /* 0x0000000602027981 */ /* 0x002ee4000c1e1b00 */
[----:B---3--:R-:W-:-:S04]  /*1230*/  ISETP.NE.U32.AND P0, PT, R2, RZ, PT ;  /* 0x000000ff0200720c */ /* 0x008fc80003f05070 */
[----:B------:R-:W-:-:S13]  /*1240*/  ISETP.NE.AND.EX P0, PT, R3, RZ, PT, P0 ;  /* 0x000000ff0300720c */ /* 0x000fda0003f05300 */
[----:B------:R-:W-:Y:S05]  /*1250*/  @!P0 BRA `(.L_x_12) ;  /* 0x00000000000c8947 */ /* 0x000fea0003800000 */
[----:B------:R-:W3:Y:S02]  /*1260*/  LD.E R2, desc[UR6][R2.64] ;  /* 0x0000000602027980 */ /* 0x000ee4000c101900 */
[----:B---3--:R-:W-:Y:S01]  /*1270*/  R2UR UR4, R2 ;  /* 0x00000000020472ca */ /* 0x008fe200000e0000 */
[----:B------:R-:W-:-:S14]  /*1280*/  BRA `(.L_x_13) ;  /* 0x0000000000247947 */ /* 0x000fdc0003800000 */
.L_x_12:
[----:B------:R-:W-:Y:S02]  /*1290*/  ULDC.64 UR4, c[0x0][0x588] ;  /* 0x0001620000047ab9 */ /* 0x000fe40000000a00 */
[----:B------:R-:W-:-:S04]  /*12a0*/  ISETP.NE.U32.AND P0, PT, RZ, UR4, PT ;  /* 0x00000004ff007c0c */ /* 0x000fc8000bf05070 */
[----:B------:R-:W-:-:S13]  /*12b0*/  ISETP.NE.AND.EX P0, PT, RZ, UR5, PT, P0 ;  /* 0x00000005ff007c0c */ /* 0x000fda000bf05300 */
[----:B------:R-:W-:Y:S05]  /*12c0*/  @!P0 BRA `(.L_x_14) ;  /* 0x0000000000108947 */ /* 0x000fea0003800000 */
[----:B-1----:R-:W1:Y:S02]  /*12d0*/  LDC.64 R2, c[0x0][0x588] ;  /* 0x00016200ff027b82 */ /* 0x002e640000000a00 */
[----:B-1----:R-:W3:Y:S02]  /*12e0*/  LDG.E R2, desc[UR6][R2.64] ;  /* 0x0000000602027981 */ /* 0x002ee4000c1e1900 */
[----:B---3--:R-:W-:Y:S01]  /*12f0*/  R2UR UR4, R2 ;  /* 0x00000000020472ca */ /* 0x008fe200000e0000 */
[----:B------:R-:W-:-:S14]  /*1300*/  BRA `(.L_x_13) ;  /* 0x0000000000047947 */ /* 0x000fdc0003800000 */
.L_x_14:
[----:B------:R-:W-:-:S05]  /*1310*/  ULDC UR4, c[0x0][0x580] ;  /* 0x0001600000047ab9 */ /* 0x000fca0000000800 */
.L_x_13:
[----:B------:R-:W-:Y:S02]  /*1320*/  ULDC.64 UR8, c[0x0][0x5a0] ;  /* 0x0001680000087ab9 */ /* 0x000fe40000000a00 */
        /* <DEDUP_REMOVED lines=11> */
.L_x_15:
        /* <DEDUP_REMOVED lines=8> */
.L_x_17:
[----:B------:R-:W-:-:S05]  /*1460*/  ULDC UR5, c[0x0][0x584] ;  /* 0x0001610000057ab9 */ /* 0x000fca0000000800 */
.L_x_16:
[----:B------:R-:W-:-:S13]  /*1470*/  LOP3.LUT P0, RZ, R4, 0xff, RZ, 0xc0, !PT ;  /* 0x000000ff04ff7812 */ /* 0x000fda000780c0ff */
[----:B------:R-:W-:Y:S05]  /*1480*/  @!P0 EXIT ;  /* 0x000000000000894d */ /* 0x000fea0003800000 */
[----:B-1----:R-:W3:Y:S01]  /*1490*/  LDL R0, [R1+0x410] ;  /* 0x0004100001007983 */ /* 0x002ee20000100800 */
[----:B------:R-:W-:Y:S02]  /*14a0*/  ULDC UR8, c[0x0][0x28c] ;  /* 0x0000a30000087ab9 */ /* 0x000fe40000000800 */
[----:B------:R-:W-:-:S04]  /*14b0*/  UIADD3 UR8, UR8, 0x1f, URZ ;  /* 0x0000001f08087890 */ /* 0x000fc8000fffe03f */
[----:B------:R-:W-:-:S04]  /*14c0*/  USHF.R.S32.HI UR9, URZ, 0x1f, UR8 ;  /* 0x0000001f3f097899 */ /* 0x000fc80008011408 */
[----:B------:R-:W-:Y:S01]  /*14d0*/  ULEA.HI UR9, UR9, UR8, URZ, 0x5 ;  /* 0x0000000809097291 */ /* 0x000fe2000f8f283f */
[----:B---3--:R-:W-:-:S13]  /*14e0*/  R2UR UR10, R0 ;  /* 0x00000000000a72ca */ /* 0x008fda00000e0000 */
[----:B------:R-:W-:Y:S02]  /*14f0*/  ULOP3.LUT UR8, UR10, 0x1, URZ, 0xfc, !UPT ;  /* 0x000000010a087892 */ /* 0x000fe4000f8efc3f */
[----:B------:R-:W-:-:S03]  /*1500*/  USHF.R.S32.HI UR10, URZ, 0x5, UR9 ;  /* 0x000000053f0a7899 */ /* 0x000fc60008011409 */
[----:B------:R-:W-:Y:S01]  /*1510*/  UMOV UR9, URZ ;  /* 0x0000003f00097c82 */ /* 0x000fe20008000000 */
[----:B------:R-:W-:Y:S01]  /*1520*/  IMAD.U32 R0, RZ, RZ, UR8 ;  /* 0x00000008ff007e24 */ /* 0x000fe2000f8e00ff */
[----:B------:R-:W-:Y:S01]  /*1530*/  UMOV UR8, URZ ;  /* 0x0000003f00087c82 */ /* 0x000fe20008000000 */
[----:B------:R-:W-:Y:S02]  /*1540*/  IMAD.U32 R3, RZ, RZ, UR10 ;  /* 0x0000000aff037e24 */ /* 0x000fe4000f8e00ff */
[----:B------:R-:W-:Y:S01]  /*1550*/  IMAD.U32 R2, RZ, RZ, UR8 ;  /* 0x00000008ff027e24 */ /* 0x000fe2000f8e00ff */
[----:B------:R1:W-:Y:S04]  /*1560*/  STL [R1+0x404], R0 ;  /* 0x0004040001007387 */ /* 0x0003e80000100800 */
[----:B------:R3:W-:Y:S01]  /*1570*/  STL [R1+0x430], R3 ;  /* 0x0004300301007387 */ /* 0x0007e20000100800 */
[----:B-1----:R-:W-:-:S05]  /*1580*/  IMAD.U32 R0, RZ, RZ, UR9 ;  /* 0x00000009ff007e24 */ /* 0x002fca000f8e00ff */
[----:B------:R3:W-:Y:S04]  /*1590*/  STL [R1+0x424], R0 ;  /* 0x0004240001007387 */ /* 0x0007e80000100800 */
[----:B------:R3:W-:Y:S02]  /*15a0*/  STL [R1+0x41c], R2 ;  /* 0x00041c0201007387 */ /* 0x0007e40000100800 */
.L_x_522:
[----:B----4-:R-:W4:Y:S01]  /*15b0*/  LDL R4, [R1+0x424] ;  /* 0x0004240001047983 */ /* 0x010f220000100800 */
[----:B-1-3--:R-:W1:Y:S03]  /*15c0*/  LDC R3, c[0x0][0x28c] ;  /* 0x0000a300ff037b82 */ /* 0x00ae660000000800 */
[----:B------:R-:W-:Y:S04]  /*15d0*/  STL [R1+0x3fc], RZ ;  /* 0x0003fcff01007387 */ /* 0x000fe80000100800 */
        /* <DEDUP_REMOVED lines=247> */
[----:B------:R-:W-:Y:S04]  /*2550*/  STL [R1], RZ ;  /* 0x000000ff01007387 */ /* 0x000fe80000100800 */
[----:B------:R-:W-:Y:S04]  /*2560*/  STL [R1+0x4], RZ ;  /* 0x000004ff01007387 */ /* 0x000fe80000100800 */
[----:B------:R-:W-:Y:S04]  /*2570*/  STL [R1+0x8], RZ ;  /* 0x000008ff01007387 */ /* 0x000fe80000100800 */
[----:B------:R-:W-:Y:S01]  /*2580*/  STL [R1+0xc], RZ ;  /* 0x00000cff01007387 */ /* 0x000fe20000100800 */
[----:B-1----:R-:W-:-:S03]  /*2590*/  ISETP.GE.AND P0, PT, R3, 0x1, PT ;  /* 0x000000010300780c */ /* 0x002fc60003f06270 */
[----:B------:R-:W-:Y:S04]  /*25a0*/  STL [R1+0x10], RZ ;  /* 0x000010ff01007387 */ /* 0x000fe80000100800 */
[----:B------:R-:W-:Y:S04]  /*25b0*/  STL [R1+0x14], RZ ;  /* 0x000014ff01007387 */ /* 0x000fe80000100800 */
[----:B------:R-:W-:Y:S04]  /*25c0*/  STL [R1+0x18], RZ ;  /* 0x000018ff01007387 */ /* 0x000fe80000100800 */
[----:B------:R-:W-:Y:S04]  /*25d0*/  STL [R1+0x1c], RZ ;  /* 0x00001cff01007387 */ /* 0x000fe80000100800 */
[----:B------:R-:W3:Y:S01]  /*25e0*/  LDL R3, [R1+0x41c] ;  /* 0x00041c0001037983 */ /* 0x000ee20000100800 */
[----:B0-----:R-:W1:Y:S01]  /*25f0*/  S2R R0, SR_TID.X ;  /* 0x0000000000007919 */ /* 0x001e620000002100 */
[----:B------:R-:W5:Y:S01]  /*2600*/  S2UR UR12, SR_CgaCtaId ;  /* 0x00000000000c79c3 */ /* 0x000f620000008800 */
[----:B-1----:R-:W-:-:S04]  /*2610*/  LOP3.LUT R0, R0, 0x80, RZ, 0xc0, !PT ;  /* 0x0000008000007812 */ /* 0x002fc800078ec0ff */
[----:B------:R-:W-:-:S05]  /*2620*/  SHF.R.U32.HI R0, RZ, 0x7, R0 ;  /* 0x00000007ff007819 */ /* 0x000fca0000011600 */
[----:B------:R-:W1:Y:S01]  /*2630*/  SHFL.IDX PT, R2, R0, RZ, 0x1f ;  /* 0x00001fff00027589 */ /* 0x000e6200000e0000 */
[----:B----4-:R-:W-:Y:S01]  /*2640*/  R2UR UR11, R4 ;  /* 0x00000000040b72ca */ /* 0x010fe200000e0000 */
[----:B------:R-:W-:Y:S01]  /*2650*/  UMOV UR61, 0x400 ;  /* 0x00000400003d7882 */ /* 0x000fe20000000000 */
[----:B-1----:R-:W-:-:S11]  /*2660*/  R2UR UR10, R2 ;  /* 0x00000000020a72ca */ /* 0x002fd600000e0000 */
[----:B------:R-:W-:Y:S01]  /*2670*/  IMAD.U32 R2, RZ, RZ, UR11 ;  /* 0x0000000bff027e24 */ /* 0x000fe2000f8e00ff */
[----:B-----5:R-:W-:Y:S02]  /*2680*/  ULEA UR61, UR12, UR61, 0x18 ;  /* 0x0000003d0c3d7291 */ /* 0x020fe4000f8ec03f */
[----:B------:R-:W-:-:S04]  /*2690*/  ULEA.HI UR11, UR10, UR10, URZ, 0x1 ;  /* 0x0000000a0a0b7291 */ /* 0x000fc8000f8f083f */
[----:B------:R-:W-:-:S04]  /*26a0*/  ULOP3.LUT UR11, UR11, 0x1ffffe, URZ, 0xc0, !UPT ;  /* 0x001ffffe0b0b7892 */ /* 0x000fc8000f8ec03f */
[----:B------:R-:W-:-:S04]  /*26b0*/  UIADD3 UR11, UR10, -UR11, URZ ;  /* 0x8000000b0a0b7290 */ /* 0x000fc8000fffe03f */
[----:B------:R-:W-:-:S04]  /*26c0*/  ULEA UR11, UR11, UR61, 0xb ;  /* 0x0000003d0b0b7291 */ /* 0x000fc8000f8e583f */
[----:B------:R-:W-:-:S04]  /*26d0*/  UIADD3 UR11, UR11, 0x200, URZ ;  /* 0x000002000b0b7890 */ /* 0x000fc8000fffe03f */
[----:B------:R-:W-:-:S04]  /*26e0*/  USHF.R.U32.HI UR11, URZ, 0x4, UR11 ;  /* 0x000000043f0b7899 */ /* 0x000fc8000801160b */
[----:B------:R-:W-:-:S06]  /*26f0*/  ULOP3.LUT UR10, UR11, 0x3fff, URZ, 0xc0, !UPT ;  /* 0x00003fff0b0a7892 */ /* 0x000fcc000f8ec03f */
[----:B--2---:R-:W-:-:S05]  /*2700*/  IMAD.U32 R5, RZ, RZ, UR10 ;  /* 0x0000000aff057e24 */ /* 0x004fca000f8e00ff */
[----:B------:R1:W-:Y:S01]  /*2710*/  STL [R1+0x400], R5 ;  /* 0x0004000501007387 */ /* 0x0003e20000100800 */
[----:B------:R-:W-:Y:S01]  /*2720*/  UMOV UR8, URZ ;  /* 0x0000003f00087c82 */ /* 0x000fe20008000000 */
[----:B------:R-:W-:Y:S01]  /*2730*/  UMOV UR9, URZ ;  /* 0x0000003f00097c82 */ /* 0x000fe20008000000 */
[----:B------:R-:W-:Y:S01]  /*2740*/  IMAD.U32 R0, RZ, RZ, UR8 ;  /* 0x00000008ff007e24 */ /* 0x000fe2000f8e00ff */
[----:B------:R-:W-:Y:S02]  /*2750*/  CS2R R228, SRZ ;  /* 0x0000000000e47805 */ /* 0x000fe4000001ff00 */
[----:B------:R-:W-:Y:S02]  /*2760*/  CS2R R226, SRZ ;  /* 0x0000000000e27805 */ /* 0x000fe4000001ff00 */
[----:B------:R-:W-:Y:S02]  /*2770*/  CS2R R224, SRZ ;  /* 0x0000000000e07805 */ /* 0x000fe4000001ff00 */
[----:B------:R-:W-:-:S02]  /*2780*/  CS2R R22, SRZ ;  /* 0x0000000000167805 */ /* 0x000fc4000001ff00 */
[----:B------:R-:W-:Y:S02]  /*2790*/  CS2R R20, SRZ ;  /* 0x0000000000147805 */ /* 0x000fe4000001ff00 */
[----:B------:R-:W-:Y:S02]  /*27a0*/  CS2R R18, SRZ ;  /* 0x0000000000127805 */ /* 0x000fe4000001ff00 */
[----:B------:R-:W-:Y:S02]  /*27b0*/  CS2R R16, SRZ ;  /* 0x0000000000107805 */ /* 0x000fe4000001ff00 */
[----:B0-----:R-:W-:Y:S02]  /*27c0*/  CS2R R14, SRZ ;  /* 0x00000000000e7805 */ /* 0x001fe4000001ff00 */
[----:B------:R-:W-:Y:S02]  /*27d0*/  CS2R R12, SRZ ;  /* 0x00000000000c7805 */ /* 0x000fe4000001ff00 */
[----:B------:R-:W-:-:S02]  /*27e0*/  CS2R R10, SRZ ;  /* 0x00000000000a7805 */ /* 0x000fc4000001ff00 */
[----:B------:R-:W-:Y:S02]  /*27f0*/  CS2R R8, SRZ ;  /* 0x0000000000087805 */ /* 0x000fe4000001ff00 */
[----:B------:R-:W-:Y:S02]  /*2800*/  CS2R R6, SRZ ;  /* 0x0000000000067805 */ /* 0x000fe4000001ff00 */
[----:B------:R-:W-:Y:S02]  /*2810*/  CS2R R216, SRZ ;  /* 0x0000000000d87805 */ /* 0x000fe4000001ff00 */
[----:B------:R-:W-:Y:S02]  /*2820*/  CS2R R218, SRZ ;  /* 0x0000000000da7805 */ /* 0x000fe4000001ff00 */
        /* <DEDUP_REMOVED lines=98> */
[----:B---3--:R-:W-:Y:S01]  /*2e50*/  R2UR UR60, R3 ;  /* 0x00000000033c72ca */ /* 0x008fe200000e0000 */
[----:B-1----:R-:W-:-:S14]  /*2e60*/  @!P0 BRA `(.L_x_18) ;  /* 0x0000004000008947 */ /* 0x002fdc0003800000 */
[----:B------:R-:W2:Y:S02]  /*2e70*/  LDL R5, [R1+0x404] ;  /* 0x0004040001057983 */ /* 0x000ea40000100800 */
[----:B--2---:R-:W-:-:S13]  /*2e80*/  R2UR UR8, R5 ;  /* 0x00000000050872ca */ /* 0x004fda00000e0000 */
[----:B------:R-:W-:-:S06]  /*2e90*/  UISETP.NE.AND UP0, UPT, UR8, 0x3, UPT ;  /* 0x000000030800788c */ /* 0x000fcc000bf05270 */
[----:B------:R-:W-:-:S13]  /*2ea0*/  PLOP3.LUT P1, PT, PT, PT, UP0, 0x80, 0x0 ;  /* 0x000000000000781c */ /* 0x000fda0003f2f008 */
[----:B------:R-:W-:Y:S05]  /*2eb0*/  @!P1 BRA `(.L_x_19) ;  /* 0x0000000000049947 */ /* 0x000fea0003800000 */
[----:B------:R-:W-:Y:S01]  /*2ec0*/  BPT.TRAP 0x1 ;  /* 0x000000040000795c */ /* 0x000fe20000300000 */
.L_x_19:
[----:B------:R-:W-:Y:S02]  /*2ed0*/  R2UR UR8, R3 ;  /* 0x00000000030872ca */ /* 0x000fe400000e0000 */
[----:B------:R-:W-:-:S11]  /*2ee0*/  R2UR UR9, R4 ;  /* 0x00000000040972ca */ /* 0x000fd600000e0000 */
[----:B------:R-:W-:Y:S02]  /*2ef0*/  ULEA UR8, UR8, UR61, 0x3 ;  /* 0x0000003d08087291 */ /* 0x000fe4000f8e183f */
[----:B------:R-:W-:-:S05]  /*2f00*/  IMAD.U32 R2, RZ, RZ, UR9 ;  /* 0x00000009ff027e24 */ /* 0x000fca000f8e00ff */
[----:B------:R-:W-:-:S04]  /*2f10*/  SHF.L.U32 R2, R2, 0x1f, RZ ;  /* 0x0000001f02027819 */ /* 0x000fc800000006ff */
[----:B------:R0:W1:Y:S01]  /*2f20*/  SYNCS.PHASECHK.TRANS64.TRYWAIT P0, [UR8], R2 ;  /* 0x00000002ff0075a7 */ /* 0x0000620008000148 */
[----:B------:R-:W-:Y:S05]  /*2f30*/  @!P1 BRA `(.L_x_20) ;  /* 0x0000000000049947 */ /* 0x000fea0003800000 */
[----:B------:R-:W-:Y:S01]  /*2f40*/  BPT.TRAP 0x1 ;  /* 0x000000040000795c */ /* 0x000fe20000300000 */
.L_x_20:
[----:B------:R2:W-:Y:S01]  /*2f50*/  STL [R1+0x3fc], RZ ;  /* 0x0003fcff01007387 */ /* 0x0005e20000100800 */
[----:B------:R-:W-:Y:S02]  /*2f60*/  UMOV UR9, 0x1 ;  /* 0x0000000100097882 */ /* 0x000fe40000000000 */
[----:B------:R-:W-:Y:S01]  /*2f70*/  IMAD.U32 R0, RZ, RZ, UR9 ;  /* 0x00000009ff007e24 */ /* 0x000fe2000f8e00ff */
[----:B-1----:R-:W-:Y:S06]  /*2f80*/  @P0 BRA `(.L_x_21) ;  /* 0x0000000000080947 */ /* 0x002fec0003800000 */
[----:B------:R-:W1:Y:S02]  /*2f90*/  SYNCS.PHASECHK.TRANS64.TRYWAIT P0, [UR8], R2 ;  /* 0x00000002ff0075a7 */ /* 0x000e640008000148 */
[----:B-1----:R-:W-:Y:S05]  /*2fa0*/  @!P0 BRA `(.L_x_22) ;  /* 0x0000020000448947 */ /* 0x002fea0003800000 */
.L_x_21:
[----:B------:R-:W3:Y:S04]  /*2fb0*/  LDL R4, [R1+0x400] ;  /* 0x0004000001047983 */ /* 0x000ee80000100800 */
[----:B-1----:R-:W4:Y:S01]  /*2fc0*/  LDL R3, [R1+0x41c] ;  /* 0x00041c0001037983 */ /* 0x002f220000100800 */
[----:B------:R-:W-:Y:S01]  /*2fd0*/  UIADD3 UR8, UR61, 0x18200, URZ ;  /* 0x000182003d087890 */ /* 0x000fe2000fffe03f */
[----:B------:R-:W-:Y:S01]  /*2fe0*/  WARPGROUP.ARRIVE ;  /* 0x00000000000079c5 */ /* 0x000fe20000000000 */
[----:B------:R-:W-:Y:S01]  /*2ff0*/  UMOV UR13, 0xc0000010 ;  /* 0xc0000010000d7882 */ /* 0x000fe20000000000 */
[----:B------:R-:W-:Y:S01]  /*3000*/  STL [R1+0x3f8], RZ ;  /* 0x0003f8ff01007387 */ /* 0x000fe20000100800 */
[----:B------:R-:W-:Y:S01]  /*3010*/  USHF.R.U32.HI UR8, URZ, 0x4, UR8 ;  /* 0x000000043f087899 */ /* 0x000fe20008011608 */
[----:B------:R-:W-:Y:S01]  /*3020*/  CS2R R228, SRZ ;  /* 0x0000000000e47805 */ /* 0x000fe2000001ff00 */
[----:B------:R-:W-:Y:S01]  /*3030*/  UMOV UR15, 0xc0000010 ;  /* 0xc0000010000f7882 */ /* 0x000fe20000000000 */
[----:B------:R-:W-:Y:S01]  /*3040*/  STL [R1+0x3f4], RZ ;  /* 0x0003f4ff01007387 */ /* 0x000fe20000100800 */
[----:B------:R-:W-:Y:S01]  /*3050*/  ULOP3.LUT UR8, UR8, 0x3fff, URZ, 0xc0, !UPT ;  /* 0x00003fff08087892 */ /* 0x000fe2000f8ec03f */
[----:B------:R-:W-:Y:S01]  /*3060*/  CS2R R226, SRZ ;  /* 0x0000000000e27805 */ /* 0x000fe2000001ff00 */
[----:B------:R-:W-:Y:S01]  /*3070*/  UMOV UR17, UR13 ;  /* 0x0000000d00117c82 */ /* 0x000fe20008000000 */
[----:B------:R-:W-:Y:S01]  /*3080*/  STL [R1+0x3f0], RZ ;  /* 0x0003f0ff01007387 */ /* 0x000fe20000100800 */
[----:B------:R-:W-:Y:S01]  /*3090*/  ULOP3.LUT UR8, UR8, 0x10000, URZ, 0xfc, !UPT ;  /* 0x0001000008087892 */ /* 0x000fe2000f8efc3f */
[----:B------:R-:W-:Y:S01]  /*30a0*/  CS2R R224, SRZ ;  /* 0x0000000000e07805 */ /* 0x000fe2000001ff00 */
[----:B------:R-:W-:Y:S01]  /*30b0*/  UMOV UR19, 0xc0000010 ;  /* 0xc000001000137882 */ /* 0x000fe20000000000 */
[----:B------:R-:W-:Y:S01]  /*30c0*/  STL [R1+0x3ec], RZ ;  /* 0x0003ecff01007387 */ /* 0x000fe20000100800 */
[----:B------:R-:W-:Y:S01]  /*30d0*/  UMOV UR11, UR19 ;  /* 0x00000013000b7c82 */ /* 0x000fe20008000000 */
[----:B------:R-:W-:Y:S01]  /*30e0*/  UMOV UR57, UR13 ;  /* 0x0000000d00397c82 */ /* 0x000fe20008000000 */
[----:B------:R-:W-:Y:S01]  /*30f0*/  UMOV UR59, 0xc0000010 ;  /* 0xc0000010003b7882 */ /* 0x000fe20000000000 */
[----:B------:R-:W-:Y:S01]  /*3100*/  STL [R1+0x3e8], RZ ;  /* 0x0003e8ff01007387 */ /* 0x000fe20000100800 */
[----:B------:R-:W-:Y:S01]  /*3110*/  UMOV UR53, UR13 ;  /* 0x0000000d00357c82 */ /* 0x000fe20008000000 */
[----:B------:R-:W-:Y:S01]  /*3120*/  UMOV UR55, 0xc0000010 ;  /* 0xc000001000377882 */ /* 0x000fe20000000000 */
[----:B------:R-:W-:Y:S01]  /*3130*/  UMOV UR49, UR13 ;  /* 0x0000000d00317c82 */ /* 0x000fe20008000000 */
[----:B------:R-:W-:Y:S01]  /*3140*/  STL [R1+0x3e4], RZ ;  /* 0x0003e4ff01007387 */ /* 0x000fe20000100800 */
[----:B------:R-:W-:Y:S01]  /*3150*/  UMOV UR51, 0xc0000010 ;  /* 0xc000001000337882 */ /* 0x000fe20000000000 */
        /* <DEDUP_REMOVED lines=19> */
[----:B------:R-:W-:-:S02]  /*3290*/  CS2R R22, SRZ ;  /* 0x0000000000167805 */ /* 0x000fc4000001ff00 */
[----:B------:R-:W-:Y:S02]  /*32a0*/  CS2R R20, SRZ ;  /* 0x0000000000147805 */ /* 0x000fe4000001ff00 */
[----:B------:R-:W-:Y:S01]  /*32b0*/  CS2R R18, SRZ ;  /* 0x0000000000127805 */ /* 0x000fe2000001ff00 */
[----:B------:R-:W-:Y:S01]  /*32c0*/  STL [R1+0x3cc], RZ ;  /* 0x0003ccff01007387 */ /* 0x000fe20000100800 */
[----:B------:R-:W-:-:S03]  /*32d0*/  CS2R R16, SRZ ;  /* 0x0000000000107805 */ /* 0x000fc6000001ff00 */
        /* <DEDUP_REMOVED lines=61> */
[----:B------:R-:W-:Y:S01]  /*36b0*/  STL [R1+0x2d4], RZ ;  /* 0x0002d4ff01007387 */ /* 0x000fe20000100800 */
[----:B---3--:R-:W-:-:S03]  /*36c0*/  R2UR UR10, R4 ;  /* 0x00000000040a72ca */ /* 0x008fc600000e0000 */
[----:B------:R-:W-:Y:S01]  /*36d0*/  STL [R1+0x2d0], RZ ;  /* 0x0002d0ff01007387 */ /* 0x000fe20000100800 */
[----:B----4-:R-:W-:-:S03]  /*36e0*/  R2UR UR9, R3 ;  /* 0x00000000030972ca */ /* 0x010fc600000e0000 */
[----:B------:R-:W-:Y:S04]  /*36f0*/  STL [R1+0x2cc], RZ ;  /* 0x0002ccff01007387 */ /* 0x000fe80000100800 */
[----:B------:R-:W-:Y:S02]  /*3700*/  STL [R1+0x2c8], RZ ;  /* 0x0002c8ff01007387 */ /* 0x000fe40000100800 */
[----:B------:R-:W-:Y:S02]  /*3710*/  ULOP3.LUT UR12, UR10, 0x10000, URZ, 0xfc, !UPT ;  /* 0x000100000a0c7892 */ /* 0x000fe4000f8efc3f */
[----:B------:R-:W-:Y:S02]  /*3720*/  STL [R1+0x2c4], RZ ;  /* 0x0002c4ff01007387 */ /* 0x000fe40000100800 */
[----:B------:R-:W-:-:S02]  /*3730*/  UIMAD UR12, UR9, 0x180, UR12 ;  /* 0x00000180090c78a4 */ /* 0x000fc4000f8e020c */
[----:B------:R-:W-:Y:S01]  /*3740*/  STL [R1+0x2c0], RZ ;  /* 0x0002c0ff01007387 */ /* 0x000fe20000100800 */
[----:B------:R-:W-:-:S03]  /*3750*/  UIMAD UR14, UR9, 0x1e0, UR8 ;  /* 0x000001e0090e78a4 */ /* 0x000fc6000f8e0208 */
[----:B------:R-:W-:Y:S01]  /*3760*/  STL [R1+0x2bc], RZ ;  /* 0x0002bcff01007387 */ /* 0x000fe20000100800 */
[----:B------:R-:W-:Y:S01]  /*3770*/  UIADD3 UR8, UR14, 0x20, URZ ;  /* 0x000000200e087890 */ /* 0x000fe2000fffe03f */
[----:B------:R-:W-:Y:S02]  /*3780*/  UMOV UR16, UR12 ;  /* 0x0000000c00107c82 */ /* 0x000fe40008000000 */
[----:B------:R-:W-:Y:S01]  /*3790*/  STL [R1+0x2b8], RZ ;  /* 0x0002b8ff01007387 */ /* 0x000fe20000100800 */
[----:B------:R-:W-:Y:S02]  /*37a0*/  UIADD3 UR9, UR14, 0x40, URZ ;  /* 0x000000400e097890 */ /* 0x000fe4000fffe03f */
[----:B------:R-:W-:Y:S01]  /*37b0*/  QGMMA.64x16x32.F32.E4M3.E4M3 R24, gdesc[UR12], RZ, !UPT, gsb0 ;  /* 0x002000000c1879f3 */ /* 0x000fe2000c0008ff */
[----:B------:R-:W-:Y:S01]  /*37c0*/  UIADD3 UR58, UR14, 0x60, URZ ;  /* 0x000000600e3a7890 */ /* 0x000fe2000fffe03f */
[----:B------:R-:W-:Y:S01]  /*37d0*/  STL [R1+0x2b4], RZ ;  /* 0x0002b4ff01007387 */ /* 0x000fe20000100800 */
[----:B------:R-:W-:Y:S01]  /*37e0*/  UMOV UR18, UR8 ;  /* 0x0000000800127c82 */ /* 0x000fe20008000000 */
[----:B------:R-:W-:Y:S01]  /*37f0*/  UMOV UR56, UR12 ;  /* 0x0000000c00387c82 */ /* 0x000fe20008000000 */
[----:B------:R-:W-:Y:S01]  /*3800*/  UMOV UR10, UR18 ;  /* 0x00000012000a7c82 */ /* 0x000fe20008000000 */
[----:B------:R-:W-:Y:S01]  /*3810*/  STL [R1+0x2b0], RZ ;  /* 0x0002b0ff01007387 */ /* 0x000fe20000100800 */
[----:B------:R-:W-:Y:S01]  /*3820*/  UIADD3 UR54, UR14, 0x80, URZ ;  /* 0x000000800e367890 */ /* 0x000fe2000fffe03f */
[----:B------:R-:W-:-:S02]  /*3830*/  UMOV UR52, UR12 ;  /* 0x0000000c00347c82 */ /* 0x000fc40008000000 */
[----:B------:R-:W-:Y:S01]  /*3840*/  STL [R1+0x2ac], RZ ;  /* 0x0002acff01007387 */ /* 0x000fe20000100800 */
[----:B------:R-:W-:Y:S01]  /*3850*/  UIADD3 UR50, UR14, 0xa0, URZ ;  /* 0x000000a00e327890 */ /* 0x000fe2000fffe03f */
[----:B------:R-:W-:Y:S02]  /*3860*/  UMOV UR48, UR12 ;  /* 0x0000000c00307c82 */ /* 0x000fe40008000000 */
[----:B------:R-:W-:Y:S01]  /*3870*/  STL [R1+0x2a8], RZ ;  /* 0x0002a8ff01007387 */ /* 0x000fe20000100800 */
[----:B------:R-:W-:Y:S01]  /*3880*/  UIADD3 UR46, UR14, 0xc0, URZ ;  /* 0x000000c00e2e7890 */ /* 0x000fe2000fffe03f */
[----:B------:R-:W-:Y:S02]  /*3890*/  UMOV UR44, UR12 ;  /* 0x0000000c002c7c82 */ /* 0x000fe40008000000 */
        /* <DEDUP_REMOVED lines=18> */
[----:B------:R-:W-:Y:S04]  /*39c0*/  STL [R1+0x28c], RZ ;  /* 0x00028cff01007387 */ /* 0x000fe80000100800 */
[----:B------:R-:W-:Y:S04]  /*39d0*/  STL [R1+0x288], RZ ;  /* 0x000288ff01007387 */ /* 0x000fe80000100800 */
[----:B------:R-:W-:Y:S01]  /*39e0*/  STL [R1+0x284], RZ ;  /* 0x000284ff01007387 */ /* 0x000fe20000100800 */
[----:B------:R-:W-:-:S03]  /*39f0*/  WARPGROUP.DEPBAR.LE gsb0, 0x0 ;  /* 0x00008000000079c5 */ /* 0x000fc60000010000 */
        /* <DEDUP_REMOVED lines=121> */
[----:B------:R-:W-:Y:S04]  /*4190*/  STL.64 [R1+0x80], R24 ;  /* 0x0000801801007387 */ /* 0x000fe80000100a00 */
[----:B------:R-:W-:Y:S04]  /*41a0*/  STL.64 [R1+0x88], R26 ;  /* 0x0000881a01007387 */ /* 0x000fe80000100a00 */
[----:B------:R-:W-:Y:S04]  /*41b0*/  STL.64 [R1+0x90], R28 ;  /* 0x0000901c01007387 */ /* 0x000fe80000100a00 */
[----:B------:R1:W-:Y:S02]  /*41c0*/  STL.64 [R1+0x98], R30 ;  /* 0x0000981e01007387 */ /* 0x0003e40000100a00 */
[----:B-1----:R-:W-:-:S06]  /*41d0*/  WARPGROUP.ARRIVE ;  /* 0x00000000000079c5 */ /* 0x002fcc0000000000 */
[----:B------:R-:W-:Y:S01]  /*41e0*/  QGMMA.64x16x32.F32.E4M3.E4M3 R24, gdesc[UR16], RZ, !UPT, gsb0 ;  /* 0x00200000101879f3 */ /* 0x000fe2000c0008ff */
[----:B------:R-:W-:Y:S01]  /*41f0*/  UMOV UR16, UR12 ;  /* 0x0000000c00107c82 */ /* 0x000fe20008000000 */
[----:B------:R-:W-:Y:S01]  /*4200*/  UMOV UR17, UR13 ;  /* 0x0000000d00117c82 */ /* 0x000fe20008000000 */
[----:B------:R-:W-:Y:S01]  /*4210*/  UMOV UR18, UR9 ;  /* 0x0000000900127c82 */ /* 0x000fe20008000000 */
[----:B------:R-:W-:Y:S01]  /*4220*/  UMOV UR19, 0xc0000010 ;  /* 0xc000001000137882 */ /* 0x000fe20000000000 */
[----:B------:R-:W-:Y:S01]  /*4230*/  UMOV UR8, UR18 ;  /* 0x0000001200087c82 */ /* 0x000fe20008000000 */
[----:B------:R-:W-:Y:S01]  /*4240*/  UMOV UR9, UR19 ;  /* 0x0000001300097c82 */ /* 0x000fe20008000000 */
[----:B------:R-:W-:Y:S02]  /*4250*/  WARPGROUP.DEPBAR.LE gsb0, 0x0 ;  /* 0x00008000000079c5 */ /* 0x000fe40000010000 */
[----:B------:R-:W-:Y:S01]  /*4260*/  WARPGROUP.ARRIVE ;  /* 0x00000000000079c5 */ /* 0x000fe20000000000 */
[----:B------:R-:W-:Y:S04]  /*4270*/  STL.64 [R1+0x40], R24 ;  /* 0x0000401801007387 */ /* 0x000fe80000100a00 */
[----:B------:R-:W-:Y:S01]  /*4280*/  STL.64 [R1+0x48], R26 ;  /* 0x0000481a01007387 */ /* 0x000fe20000100a00 */
[----:B------:R-:W-:Y:S01]  /*4290*/  QGMMA.64x16x32.F32.E4M3.E4M3 R8, gdesc[UR16], RZ, !UPT, gsb0 ;  /* 0x00200000100879f3 */ /* 0x000fe2000c0008ff */
[----:B------:R-:W-:Y:S01]  /*42a0*/  UIADD3 UR18, UR14, 0xe0, URZ ;  /* 0x000000e00e127890 */ /* 0x000fe2000fffe03f */
[----:B------:R-:W-:Y:S01]  /*42b0*/  UMOV UR16, UR12 ;  /* 0x0000000c00107c82 */ /* 0x000fe20008000000 */
[----:B------:R-:W-:Y:S01]  /*42c0*/  UMOV UR17, UR13 ;  /* 0x0000000d00117c82 */ /* 0x000fe20008000000 */
[----:B------:R-:W-:Y:S01]  /*42d0*/  UMOV UR19, 0xc0000010 ;  /* 0xc000001000137882 */ /* 0x000fe20000000000 */
[----:B------:R-:W-:Y:S04]  /*42e0*/  STL.64 [R1+0x50], R28 ;  /* 0x0000501c01007387 */ /* 0x000fe80000100a00 */
[----:B------:R-:W-:Y:S01]  /*42f0*/  STL.64 [R1+0x58], R30 ;  /* 0x0000581e01007387 */ /* 0x000fe20000100a00 */
[----:B------:R-:W-:-:S02]  /*4300*/  WARPGROUP.DEPBAR.LE gsb0, 0x0 ;  /* 0x00008000000079c5 */ /* 0x000fc40000010000 */
[----:B------:R-:W-:Y:S01]  /*4310*/  WARPGROUP.ARRIVE ;  /* 0x00000000000079c5 */ /* 0x000fe20000000000 */
[----:B------:R1:W-:Y:S01]  /*4320*/  STL.64 [R1], R8 ;  /* 0x0000000801007387 */ /* 0x0003e20000100a00 */
[----:B------:R-:W-:Y:S01]  /*4330*/  IMAD.MOV.U32 R5, RZ, RZ, R13 ;  /* 0x000000ffff057224 */ /* 0x000fe200078e000d */
[----:B------:R-:W-:Y:S01]  /*4340*/  CS2R R6, SRZ ;  /* 0x0000000000067805 */ /* 0x000fe2000001ff00 */
[----:B------:R-:W-:Y:S01]  /*4350*/  IMAD.MOV.U32 R4, RZ, RZ, R14 ;  /* 0x000000ffff047224 */ /* 0x000fe200078e000e */
[----:B------:R3:W-:Y:S01]  /*4360*/  STL.64 [R1+0x8], R10 ;  /* 0x0000080a01007387 */ /* 0x0007e20000100a00 */
[----:B------:R-:W-:Y:S01]  /*4370*/  QGMMA.64x16x32.F32.E4M3.E4M3 R208, gdesc[UR56], RZ, !UPT, gsb0 ;  /* 0x0020000038d079f3 */ /* 0x000fe2000c0008ff */
[----:B------:R-:W-:Y:S01]  /*4380*/  UMOV UR56, UR8 ;  /* 0x0000000800387c82 */ /* 0x000fe20008000000 */
[----:B------:R-:W-:Y:S01]  /*4390*/  UMOV UR57, UR9 ;  /* 0x0000000900397c82 */ /* 0x000fe20008000000 */
[----:B------:R-:W-:Y:S01]  /*43a0*/  UMOV UR8, UR12 ;  /* 0x0000000c00087c82 */ /* 0x000fe20008000000 */
[----:B------:R-:W-:Y:S01]  /*43b0*/  UMOV UR9, UR13 ;  /* 0x0000000d00097c82 */ /* 0x000fe20008000000 */
[----:B------:R4:W-:Y:S01]  /*43c0*/  STL.64 [R1+0x10], R12 ;  /* 0x0000100c01007387 */ /* 0x0009e20000100a00 */
[----:B0-----:R-:W-:-:S03]  /*43d0*/  IMAD.MOV.U32 R2, RZ, RZ, R15 ;  /* 0x000000ffff027224 */ /* 0x001fc600078e000f */
[----:B------:R0:W-:Y:S01]  /*43e0*/  STL.64 [R1+0x18], R14 ;  /* 0x0000180e01007387 */ /* 0x0001e20000100a00 */
[----:B-1----:R-:W-:Y:S02]  /*43f0*/  CS2R R8, SRZ ;  /* 0x0000000000087805 */ /* 0x002fe4000001ff00 */
[----:B---3--:R-:W-:Y:S02]  /*4400*/  CS2R R10, SRZ ;  /* 0x00000000000a7805 */ /* 0x008fe4000001ff00 */
[----:B----4-:R-:W-:Y:S02]  /*4410*/  CS2R R12, SRZ ;  /* 0x00000000000c7805 */ /* 0x010fe4000001ff00 */
[----:B0-----:R-:W-:Y:S01]  /*4420*/  CS2R R14, SRZ ;  /* 0x00000000000e7805 */ /* 0x001fe2000001ff00 */
[----:B------:R-:W-:Y:S02]  /*4430*/  WARPGROUP.DEPBAR.LE gsb0, 0x0 ;  /* 0x00008000000079c5 */ /* 0x000fe40000010000 */
[----:B------:R-:W-:Y:S01]  /*4440*/  WARPGROUP.ARRIVE ;  /* 0x00000000000079c5 */ /* 0x000fe20000000000 */
[----:B------:R-:W-:Y:S04]  /*4450*/  STL.64 [R1+0x458], R214 ;  /* 0x000458d601007387 */ /* 0x000fe80000100a00 */
[----:B------:R-:W-:Y:S01]  /*4460*/  STL.64 [R1+0x450], R212 ;  /* 0x000450d401007387 */ /* 0x000fe20000100a00 */
[----:B------:R-:W-:Y:S01]  /*4470*/  QGMMA.64x16x32.F32.E4M3.E4M3 R192, gdesc[UR52], RZ, !UPT, gsb0 ;  /* 0x0020000034c079f3 */ /* 0x000fe2000c0008ff */
[----:B------:R-:W-:Y:S01]  /*4480*/  UMOV UR52, UR10 ;  /* 0x0000000a00347c82 */ /* 0x000fe20008000000 */
[----:B------:R-:W-:Y:S01]  /*4490*/  UIADD3 UR10, UR14, 0x120, URZ ;  /* 0x000001200e0a7890 */ /* 0x000fe2000fffe03f */
[----:B------:R-:W-:Y:S01]  /*44a0*/  STL.64 [R1+0x448], R210 ;  /* 0x000448d201007387 */ /* 0x000fe20000100a00 */
[----:B------:R-:W-:Y:S01]  /*44b0*/  UMOV UR53, UR11 ;  /* 0x0000000b00357c82 */ /* 0x000fe20008000000 */
[----:B------:R-:W-:-:S02]  /*44c0*/  UMOV UR11, 0xc0000010 ;  /* 0xc0000010000b7882 */ /* 0x000fc40000000000 */
[----:B------:R0:W-:Y:S01]  /*44d0*/  STL.64 [R1+0x440], R208 ;  /* 0x000440d001007387 */ /* 0x0001e20000100a00 */
[----:B------:R-:W-:Y:S02]  /*44e0*/  WARPGROUP.DEPBAR.LE gsb0, 0x0 ;  /* 0x00008000000079c5 */ /* 0x000fe40000010000 */
[----:B------:R-:W-:-:S06]  /*44f0*/  WARPGROUP.ARRIVE ;  /* 0x00000000000079c5 */ /* 0x000fcc0000000000 */
[----:B------:R-:W-:Y:S03]  /*4500*/  QGMMA.64x16x32.F32.E4M3.E4M3 R176, gdesc[UR48], RZ, !UPT, gsb0 ;  /* 0x0020000030b079f3 */ /* 0x000fe6000c0008ff */
        /* <DEDUP_REMOVED lines=11> */
[----:B------:R-:W-:Y:S01]  /*45c0*/  QGMMA.64x16x32.F32.E4M3.E4M3 R112, gdesc[UR8], RZ, !UPT, gsb0 ;  /* 0x00200000087079f3 */ /* 0x000fe2000c0008ff */
[----:B------:R-:W-:Y:S02]  /*45d0*/  UIADD3 UR8, UR12, 0x100, URZ ;  /* 0x000001000c087890 */ /* 0x000fe4000fffe03f */
        /* <DEDUP_REMOVED lines=15> */
[----:B------:R-:W-:Y:S01]  /*46d0*/  UMOV UR40, UR8 ;  /* 0x0000000800287c82 */ /* 0x000fe20008000000 */
[----:B------:R-:W-:Y:S01]  /*46e0*/  UMOV UR41, 0xc0000010 ;  /* 0xc000001000297882 */ /* 0x000fe20000000000 */
[----:B------:R-:W-:Y:S01]  /*46f0*/  UMOV UR36, UR40 ;  /* 0x0000002800247c82 */ /* 0x000fe20008000000 */
[----:B------:R-:W-:Y:S01]  /*4700*/  UMOV UR37, UR41 ;  /* 0x0000002900257c82 */ /* 0x000fe20008000000 */
[----:B------:R-:W-:Y:S01]  /*4710*/  UMOV UR28, UR40 ;  /* 0x00000028001c7c82 */ /* 0x000fe20008000000 */
[----:B------:R-:W-:Y:S01]  /*4720*/  UMOV UR29, UR41 ;  /* 0x00000029001d7c82 */ /* 0x000fe20008000000 */
[----:B------:R-:W-:Y:S01]  /*4730*/  UMOV UR24, UR40 ;  /* 0x0000002800187c82 */ /* 0x000fe20008000000 */
[----:B------:R-:W-:Y:S01]  /*4740*/  UMOV UR25, UR41 ;  /* 0x0000002900197c82 */ /* 0x000fe20008000000 */
[----:B------:R-:W-:Y:S01]  /*4750*/  UMOV UR32, UR40 ;  /* 0x0000002800207c82 */ /* 0x000fe20008000000 */
[----:B------:R-:W-:Y:S01]  /*4760*/  UMOV UR33, UR41 ;  /* 0x0000002900217c82 */ /* 0x000fe20008000000 */
[----:B------:R-:W-:Y:S01]  /*4770*/  ULDC UR8, c[0x0][0x50c] ;  /* 0x0001430000087ab9 */ /* 0x000fe20000000800 */
[----:B------:R-:W-:Y:S01]  /*4780*/  UMOV UR9, UR41 ;  /* 0x0000002900097c82 */ /* 0x000fe20008000000 */
[----:B------:R-:W-:Y:S01]  /*4790*/  UISETP.NE.AND UP0, UPT, UR8, 0x1, UPT ;  /* 0x000000010800788c */ /* 0x000fe2000bf05270 */
[----:B------:R-:W-:-:S02]  /*47a0*/  UMOV UR20, UR40 ;  /* 0x0000002800147c82 */ /* 0x000fc40008000000 */
        /* <DEDUP_REMOVED lines=10> */
[----:B------:R-:W-:-:S02]  /*4850*/  WARPGROUP.DEPBAR.LE gsb0, 0x0 ;  /* 0x00008000000079c5 */ /* 0x000fc40000010000 */
[----:B------:R-:W-:-:S06]  /*4860*/  WARPGROUP.ARRIVE ;  /* 0x00000000000079c5 */ /* 0x000fcc0000000000 */
[----:B------:R-:W-:Y:S01]  /*4870*/  QGMMA.64x16x32.F32.E4M3.E4M3 R24, gdesc[UR40], RZ, !UPT, gsb0 ;  /* 0x00200000281879f3 */ /* 0x000fe2000c0008ff */
[----:B------:R-:W-:Y:S01]  /*4880*/  UMOV UR42, UR52 ;  /* 0x00000034002a7c82 */ /* 0x000fe20008000000 */
[----:B------:R-:W-:Y:S01]  /*4890*/  UMOV UR43, UR53 ;  /* 0x00000035002b7c82 */ /* 0x000fe20008000000 */
[----:B------:R-:W-:Y:S01]  /*48a0*/  UMOV UR52, UR40 ;  /* 0x0000002800347c82 */ /* 0x000fe20008000000 */
[----:B------:R-:W-:Y:S01]  /*48b0*/  UMOV UR53, UR41 ;  /* 0x0000002900357c82 */ /* 0x000fe20008000000 */
[----:B------:R-:W-:Y:S02]  /*48c0*/  WARPGROUP.DEPBAR.LE gsb0, 0x0 ;  /* 0x00008000000079c5 */ /* 0x000fe40000010000 */
        /* <DEDUP_REMOVED lines=18> */
[----:B------:R-:W-:-:S06]  /*49f0*/  USEL UR8, URZ, 0x1, UP0 ;  /* 0x000000013f087887 */ /* 0x000fcc0008000000 */
[----:B------:R-:W-:Y:S01]  /*4a00*/  ISETP.NE.AND P0, PT, RZ, UR8, PT ;  /* 0x00000008ff007c0c */ /* 0x000fe2000bf05270 */
        /* <DEDUP_REMOVED lines=30> */
[----:B0-----:R-:W-:-:S06]  /*4bf0*/  WARPGROUP.ARRIVE ;  /* 0x00000000000079c5 */ /* 0x001fcc0000000000 */
[----:B------:R-:W-:Y:S03]  /*4c00*/  QGMMA.64x16x32.F32.E4M3.E4M3 R208, gdesc[UR20], RZ, !UPT, gsb0 ;  /* 0x0020000014d079f3 */ /* 0x000fe6000c0008ff */
[----:B------:R-:W-:Y:S02]  /*4c10*/  WARPGROUP.DEPBAR.LE gsb0, 0x0 ;  /* 0x00008000000079c5 */ /* 0x000fe40000010000 */
[----:B------:R-:W-:Y:S04]  /*4c20*/  STL.64 [R1+0x20], R208 ;  /* 0x000020d001007387 */ /* 0x000fe80000100a00 */
[----:B------:R-:W-:Y:S04]  /*4c30*/  STL.64 [R1+0x28], R210 ;  /* 0x000028d201007387 */ /* 0x000fe80000100a00 */
[----:B------:R-:W-:Y:S04]  /*4c40*/  STL.64 [R1+0x30], R212 ;  /* 0x000030d401007387 */ /* 0x000fe80000100a00 */
[----:B------:R0:W-:Y:S02]  /*4c50*/  STL.64 [R1+0x38], R214 ;  /* 0x000038d601007387 */ /* 0x0001e40000100a00 */
[----:B0-----:R-:W-:-:S06]  /*4c60*/  WARPGROUP.ARRIVE ;  /* 0x00000000000079c5 */ /* 0x001fcc0000000000 */
[----:B------:R-:W-:Y:S03]  /*4c70*/  QGMMA.64x16x32.F32.E4M3.E4M3 R208, gdesc[UR12], RZ, !UPT, gsb0 ;  /* 0x002000000cd079f3 */ /* 0x000fe6000c0008ff */
[----:B------:R-:W-:Y:S02]  /*4c80*/  WARPGROUP.DEPBAR.LE gsb0, 0x0 ;  /* 0x00008000000079c5 */ /* 0x000fe40000010000 */
[----:B------:R-:W-:Y:S04]  /*4c90*/  STL.64 [R1+0x60], R208 ;  /* 0x000060d001007387 */ /* 0x000fe80000100a00 */
[----:B------:R-:W-:Y:S04]  /*4ca0*/  STL.64 [R1+0x68], R210 ;  /* 0x000068d201007387 */ /* 0x000fe80000100a00 */
[----:B------:R-:W-:Y:S04]  /*4cb0*/  STL.64 [R1+0x70], R212 ;  /* 0x000070d401007387 */ /* 0x000fe80000100a00 */
[----:B------:R0:W-:Y:S04]  /*4cc0*/  STL.64 [R1+0x78], R214 ;  /* 0x000078d601007387 */ /* 0x0001e80000100a00 */
[----:B0-----:R0:W5:Y:S04]  /*4cd0*/  LDL.LU.64 R214, [R1+0x458] ;  /* 0x0004580001d67983 */ /* 0x0011680000300a00 */
[----:B------:R0:W5:Y:S04]  /*4ce0*/  LDL.LU.64 R212, [R1+0x450] ;  /* 0x0004500001d47983 */ /* 0x0001680000300a00 */
[----:B------:R0:W5:Y:S04]  /*4cf0*/  LDL.LU.64 R210, [R1+0x448] ;  /* 0x0004480001d27983 */ /* 0x0001680000300a00 */
[----:B------:R0:W5:Y:S01]  /*4d00*/  LDL.LU.64 R208, [R1+0x440] ;  /* 0x0004400001d07983 */ /* 0x0001620000300a00 */
[----:B------:R-:W-:Y:S05]  /*4d10*/  @!P0 BRA `(.L_x_23) ;  /* 0x00000020002c8947 */ /* 0x000fea0003800000 */
[----:B------:R-:W3:Y:S04]  /*4d20*/  LDL R6, [R1+0x80] ;  /* 0x0000800001067983 */ /* 0x000ee80000100800 */
[----:B------:R-:W4:Y:S04]  /*4d30*/  LDL R7, [R1+0x84] ;  /* 0x0000840001077983 */ /* 0x000f280000100800 */
[----:B------:R-:W2:Y:S04]  /*4d40*/  LDL R8, [R1+0x88] ;  /* 0x0000880001087983 */ /* 0x000ea80000100800 */
        /* <DEDUP_REMOVED lines=19> */
[----:B------:R1:W-:Y:S04]  /*4e80*/  STL [R1+0x470], R35 ;  /* 0x0004702301007387 */ /* 0x0003e80000100800 */
[----:B-1----:R-:W3:Y:S04]  /*4e90*/  LDL R35, [R1+0x58] ;  /* 0x0000580001237983 */ /* 0x002ee80000100800 */
[----:B------:R1:W-:Y:S04]  /*4ea0*/  STL [R1+0x46c], R36 ;  /* 0x00046c2401007387 */ /* 0x0003e80000100800 */
[----:B-1----:R-:W4:Y:S04]  /*4eb0*/  LDL R36, [R1+0x5c] ;  /* 0x00005c0001247983 */ /* 0x002f280000100800 */
[----:B------:R1:W-:Y:S04]  /*4ec0*/  STL [R1+0x468], R37 ;  /* 0x0004682501007387 */ /* 0x0003e80000100800 */
[----:B-1----:R-:W2:Y:S04]  /*4ed0*/  LDL R37, [R1+0x20] ;  /* 0x0000200001257983 */ /* 0x002ea80000100800 */
        /* <DEDUP_REMOVED lines=15> */
[----:B-1----:R-:W2:Y:S04]  /*4fd0*/  LDL R29, [R1] ;  /* 0x00000000011d7983 */ /* 0x002ea80000100800 */
[----:B------:R1:W-:Y:S04]  /*4fe0*/  STL [R1+0x444], R30 ;  /* 0x0004441e01007387 */ /* 0x0003e80000100800 */
[----:B-1----:R-:W2:Y:S04]  /*4ff0*/  LDL R30, [R1+0x4] ;  /* 0x00000400011e7983 */ /* 0x002ea80000100800 */
[----:B------:R1:W-:Y:S04]  /*5000*/  STL [R1+0x440], R31 ;  /* 0x0004401f01007387 */ /* 0x0003e80000100800 */
[----:B-1----:R-:W2:Y:S04]  /*5010*/  LDL R31, [R1+0x8] ;  /* 0x00000800011f7983 */ /* 0x002ea80000100800 */
[----:B------:R1:W-:Y:S04]  /*5020*/  STL [R1+0x43c], R3 ;  /* 0x00043c0301007387 */ /* 0x0003e80000100800 */
[----:B------:R-:W2:Y:S04]  /*5030*/  LDL R0, [R1+0x10] ;  /* 0x0000100001007983 */ /* 0x000ea80000100800 */
[----:B-1----:R-:W2:Y:S01]  /*5040*/  LDL R3, [R1+0xc] ;  /* 0x00000c0001037983 */ /* 0x002ea20000100800 */
[----:B---3--:R-:W-:-:S03]  /*5050*/  FADD R228, RZ, R35 ;  /* 0x00000023ffe47221 */ /* 0x008fc60000000000 */
[----:B------:R-:W3:Y:S01]  /*5060*/  LDL.LU R35, [R1+0x470] ;  /* 0x0004700001237983 */ /* 0x000ee20000300800 */
[----:B----4-:R-:W-:-:S03]  /*5070*/  FADD R229, RZ, R36 ;  /* 0x00000024ffe57221 */ /* 0x010fc60000000000 */
[----:B------:R-:W4:Y:S01]  /*5080*/  LDL.LU R36, [R1+0x46c] ;  /* 0x00046c0001247983 */ /* 0x000f220000300800 */
[----:B--2---:R-:W-:-:S05]  /*5090*/  FADD R37, RZ, R37 ;  /* 0x00000025ff257221 */ /* 0x004fca0000000000 */
[----:B------:R1:W-:Y:S01]  /*50a0*/  STL [R1+0xa0], R37 ;  /* 0x0000a02501007387 */ /* 0x0003e20000100800 */
[----:B------:R-:W-:-:S03]  /*50b0*/  FADD R38, RZ, R38 ;  /* 0x00000026ff267221 */ /* 0x000fc60000000000 */
[----:B-1----:R-:W2:Y:S04]  /*50c0*/  LDL.LU R37, [R1+0x468] ;  /* 0x0004680001257983 */ /* 0x002ea80000300800 */
        /* <DEDUP_REMOVED lines=28> */
[----:B------:R-:W-:-:S01]  /*5290*/  FADD R0, RZ, R0 ;  /* 0x00000000ff007221 */ /* 0x000fc20000000000 */
[----:B------:R-:W-:Y:S02]  /*52a0*/  FADD R3, RZ, R3 ;  /* 0x00000003ff037221 */ /* 0x000fe40000000000 */
[----:B-1----:R-:W2:Y:S04]  /*52b0*/  LDL.LU R31, [R1+0x440] ;  /* 0x00044000011f7983 */ /* 0x002ea80000300800 */
[----:B------:R1:W-:Y:S04]  /*52c0*/  STL [R1+0xcc], R3 ;  /* 0x0000cc0301007387 */ /* 0x0003e80000100800 */
[----:B-1----:R1:W5:Y:S04]  /*52d0*/  LDL.LU R3, [R1+0x43c] ;  /* 0x00043c0001037983 */ /* 0x0023680000300800 */
[----:B------:R0:W-:Y:S02]  /*52e0*/  STL [R1+0xd0], R0 ;  /* 0x0000d00001007387 */ /* 0x0001e40000100800 */
[----:B0-----:R-:W-:-:S01]  /*52f0*/  FADD R0, RZ, R5 ;  /* 0x00000005ff007221 */ /* 0x001fc20000000000 */
[----:B------:R-:W-:Y:S01]  /*5300*/  FADD R5, RZ, R4 ;  /* 0x00000004ff057221 */ /* 0x000fe20000000000 */
[----:B------:R-:W-:-:S01]  /*5310*/  FADD R4, RZ, R2 ;  /* 0x00000002ff047221 */ /* 0x000fc20000000000 */
[----:B------:R-:W-:-:S02]  /*5320*/  FADD R2, RZ, R217 ;  /* 0x000000d9ff027221 */ /* 0x000fc40000000000 */
[----:B------:R0:W-:Y:S04]  /*5330*/  STL [R1+0xd4], R0 ;  /* 0x0000d40001007387 */ /* 0x0001e80000100800 */
[----:B------:R-:W-:Y:S01]  /*5340*/  STL [R1+0xd8], R5 ;  /* 0x0000d80501007387 */ /* 0x000fe20000100800 */
[----:B0-----:R-:W-:-:S03]  /*5350*/  FADD R0, RZ, R216 ;  /* 0x000000d8ff007221 */ /* 0x001fc60000000000 */
[----:B------:R0:W-:Y:S04]  /*5360*/  STL [R1+0xdc], R4 ;  /* 0x0000dc0401007387 */ /* 0x0001e80000100800 */
[----:B------:R1:W-:Y:S04]  /*5370*/  STL [R1+0xe0], R0 ;  /* 0x0000e00001007387 */ /* 0x0003e80000100800 */
[----:B------:R1:W-:Y:S01]  /*5380*/  STL [R1+0xe4], R2 ;  /* 0x0000e40201007387 */ /* 0x0003e20000100800 */
[----:B0-----:R-:W-:-:S01]  /*5390*/  FADD R4, RZ, R218 ;  /* 0x000000daff047221 */ /* 0x001fc20000000000 */
[----:B-1----:R-:W-:-:S04]  /*53a0*/  FADD R0, RZ, R219 ;  /* 0x000000dbff007221 */ /* 0x002fc80000000000 */
[----:B------:R0:W-:Y:S01]  /*53b0*/  STL [R1+0xe8], R4 ;  /* 0x0000e80401007387 */ /* 0x0001e20000100800 */
[----:B------:R-:W-:-:S03]  /*53c0*/  FADD R2, RZ, R220 ;  /* 0x000000dcff027221 */ /* 0x000fc60000000000 */
        /* <DEDUP_REMOVED lines=8> */
[----:B0----5:R-:W-:-:S01]  /*5450*/  FADD R4, RZ, R208 ;  /* 0x000000d0ff047221 */ /* 0x021fc20000000000 */
        /* <DEDUP_REMOVED lines=8> */
[----:B---3--:R-:W-:-:S03]  /*54e0*/  FADD R2, RZ, R213 ;  /* 0x000000d5ff027221 */ /* 0x008fc60000000000 */
        /* <DEDUP_REMOVED lines=350> */
[----:B----4-:R-:W-:-:S01]  /*6ad0*/  FADD R4, RZ, R36 ;  /* 0x00000024ff047221 */ /* 0x010fc20000000000 */
[----:B--2---:R-:W-:-:S04]  /*6ae0*/  FADD R0, RZ, R37 ;  /* 0x00000025ff007221 */ /* 0x004fc80000000000 */
[----:B------:R1:W-:Y:S01]  /*6af0*/  STL [R1+0x3d0], R4 ;  /* 0x0003d00401007387 */ /* 0x0003e20000100800 */
[----:B0-----:R-:W-:-:S03]  /*6b00*/  FADD R2, RZ, R38 ;  /* 0x00000026ff027221 */ /* 0x001fc60000000000 */
[----:B------:R0:W-:Y:S04]  /*6b10*/  STL [R1+0x3d4], R0 ;  /* 0x0003d40001007387 */ /* 0x0001e80000100800 */
[----:B------:R2:W-:Y:S01]  /*6b20*/  STL [R1+0x3d8], R2 ;  /* 0x0003d80201007387 */ /* 0x0005e20000100800 */
[----:B-1----:R-:W-:-:S01]  /*6b30*/  FADD R4, RZ, R39 ;  /* 0x00000027ff047221 */ /* 0x002fc20000000000 */
[----:B0-----:R-:W-:-:S04]  /*6b40*/  FADD R0, RZ, R24 ;  /* 0x00000018ff007221 */ /* 0x001fc80000000000 */
[----:B------:R0:W-:Y:S01]  /*6b50*/  STL [R1+0x3dc], R4 ;  /* 0x0003dc0401007387 */ /* 0x0001e20000100800 */
[----:B--2---:R-:W-:-:S03]  /*6b60*/  FADD R2, RZ, R25 ;  /* 0x00000019ff027221 */ /* 0x004fc60000000000 */
[----:B------:R1:W-:Y:S04]  /*6b70*/  STL [R1+0x3e0], R0 ;  /* 0x0003e00001007387 */ /* 0x0003e80000100800 */
[----:B------:R2:W-:Y:S01]  /*6b80*/  STL [R1+0x3e4], R2 ;  /* 0x0003e40201007387 */ /* 0x0005e20000100800 */
[----:B0-----:R-:W-:-:S01]  /*6b90*/  FADD R4, RZ, R26 ;  /* 0x0000001aff047221 */ /* 0x001fc20000000000 */
[----:B-1----:R-:W-:-:S04]  /*6ba0*/  FADD R0, RZ, R27 ;  /* 0x0000001bff007221 */ /* 0x002fc80000000000 */
[----:B------:R0:W-:Y:S01]  /*6bb0*/  STL [R1+0x3e8], R4 ;  /* 0x0003e80401007387 */ /* 0x0001e20000100800 */
[----:B--2---:R-:W-:-:S03]  /*6bc0*/  FADD R2, RZ, R28 ;  /* 0x0000001cff027221 */ /* 0x004fc60000000000 */
[----:B------:R1:W-:Y:S04]  /*6bd0*/  STL [R1+0x3ec], R0 ;  /* 0x0003ec0001007387 */ /* 0x0003e80000100800 */
[----:B------:R2:W-:Y:S01]  /*6be0*/  STL [R1+0x3f0], R2 ;  /* 0x0003f00201007387 */ /* 0x0005e20000100800 */
[----:B0-----:R-:W-:-:S01]  /*6bf0*/  FADD R4, RZ, R29 ;  /* 0x0000001dff047221 */ /* 0x001fc20000000000 */
[----:B-1----:R-:W-:-:S04]  /*6c00*/  FADD R0, RZ, R30 ;  /* 0x0000001eff007221 */ /* 0x002fc80000000000 */
[----:B------:R-:W-:Y:S01]  /*6c10*/  STL [R1+0x3f4], R4 ;  /* 0x0003f40401007387 */ /* 0x000fe20000100800 */
[----:B--2---:R-:W-:-:S03]  /*6c20*/  FADD R2, RZ, R31 ;  /* 0x0000001fff027221 */ /* 0x004fc60000000000 */
[----:B------:R0:W-:Y:S04]  /*6c30*/  STL [R1+0x3f8], R0 ;  /* 0x0003f80001007387 */ /* 0x0001e80000100800 */
[----:B------:R1:W-:Y:S01]  /*6c40*/  STL [R1+0x3fc], R2 ;  /* 0x0003fc0201007387 */ /* 0x0003e20000100800 */
[----:B------:R-:W-:Y:S01]  /*6c50*/  UMOV UR9, URZ ;  /* 0x0000003f00097c82 */ /* 0x000fe20008000000 */
[----:B------:R-:W-:Y:S01]  /*6c60*/  FADD R6, RZ, R6 ;  /* 0x00000006ff067221 */ /* 0x000fe20000000000 */
[----:B------:R-:W-:-:S01]  /*6c70*/  FADD R7, RZ, R7 ;  /* 0x00000007ff077221 */ /* 0x000fc20000000000 */
        /* <DEDUP_REMOVED lines=20> */
[----:B01----:R-:W-:-:S07]  /*6dc0*/  IMAD.U32 R0, RZ, RZ, UR9 ;  /* 0x00000009ff007e24 */ /* 0x003fce000f8e00ff */
.L_x_23:
[----:B------:R-:W3:Y:S01]  /*6dd0*/  LDL R2, [R1+0x424] ;  /* 0x0004240001027983 */ /* 0x000ee20000100800 */
[----:B------:R-:W-:-:S13]  /*6de0*/  R2UR UR9, R3 ;  /* 0x00000000030972ca */ /* 0x000fda00000e0000 */
[----:B------:R-:W-:-:S04]  /*6df0*/  UIADD3 UR60, UR9, 0x1, URZ ;  /* 0x00000001093c7890 */ /* 0x000fc8000fffe03f */
[----:B------:R-:W-:-:S04]  /*6e00*/  UISETP.NE.AND UP0, UPT, UR60, 0x10, UPT ;  /* 0x000000103c00788c */ /* 0x000fc8000bf05270 */
[----:B------:R-:W-:Y:S02]  /*6e10*/  USEL UR9, URZ, 0x1, UP0 ;  /* 0x000000013f097887 */ /* 0x000fe40008000000 */
[----:B------:R-:W-:Y:S01]  /*6e20*/  USEL UR60, UR60, URZ, UP0 ;  /* 0x0000003f3c3c7287 */ /* 0x000fe20008000000 */
[----:B---3--:R-:W-:-:S13]  /*6e30*/  R2UR UR10, R2 ;  /* 0x00000000020a72ca */ /* 0x008fda00000e0000 */
[----:B------:R-:W-:-:S06]  /*6e40*/  ULOP3.LUT UR9, UR10, UR9, URZ, 0x3c, !UPT ;  /* 0x000000090a097292 */ /* 0x000fcc000f8e3c3f */
[----:B------:R-:W-:Y:S01]  /*6e50*/  IMAD.U32 R2, RZ, RZ, UR9 ;  /* 0x00000009ff027e24 */ /* 0x000fe2000f8e00ff */
[----:B------:R-:W-:-:S06]  /*6e60*/  UMOV UR9, 0x1 ;  /* 0x0000000100097882 */ /* 0x000fcc0000000000 */
.L_x_18:
[----:B------:R-:W3:Y:S02]  /*6e70*/  LDL R3, [R1+0x430] ;  /* 0x0004300001037983 */ /* 0x000ee40000100800 */
[----:B---3--:R-:W-:-:S13]  /*6e80*/  R2UR UR11, R3 ;  /* 0x00000000030b72ca */ /* 0x008fda00000e0000 */
[----:B------:R-:W-:-:S04]  /*6e90*/  UISETP.LT.AND UP0, UPT, UR11, 0x1, UPT ;  /* 0x000000010b00788c */ /* 0x000fc8000bf01270 */
[----:B------:R-:W-:-:S04]  /*6ea0*/  USEL UR10, UR11, 0x1, UP0 ;  /* 0x000000010b0a7887 */ /* 0x000fc80008000000 */
[----:B------:R-:W-:-:S04]  /*6eb0*/  UIADD3 UR10, UR11, -UR10, URZ ;  /* 0x8000000a0b0a7290 */ /* 0x000fc8000fffe03f */
[----:B------:R-:W-:-:S06]  /*6ec0*/  UISETP.GE.AND UP0, UPT, UR10, 0x1, UPT ;  /* 0x000000010a00788c */ /* 0x000fcc000bf06270 */
[----:B------:R-:W-:-:S13]  /*6ed0*/  PLOP3.LUT P0, PT, PT, PT, UP0, 0x80, 0x0 ;  /* 0x000000000000781c */ /* 0x000fda0003f0f008 */
[----:B------:R-:W-:Y:S05]  /*6ee0*/  @!P0 BRA `(.L_x_24) ;  /* 0x0000004400bc8947 */ /* 0x000fea0003800000 */
[----:B------:R-:W3:Y:S02]  /*6ef0*/  LDL R3, [R1+0x41c] ;  /* 0x00041c0001037983 */ /* 0x000ee40000100800 */
[----:B---3--:R-:W-:Y:S01]  /*6f00*/  R2UR UR11, R3 ;  /* 0x00000000030b72ca */ /* 0x008fe200000e0000 */
[----:B------:R-:W-:-:S12]  /*6f10*/  IMAD.U32 R3, RZ, RZ, UR10 ;  /* 0x0000000aff037e24 */ /* 0x000fd8000f8e00ff */
[----:B------:R-:W-:-:S07]  /*6f20*/  IMAD.U32 R4, RZ, RZ, UR11 ;  /* 0x0000000bff047e24 */ /* 0x000fce000f8e00ff */
.L_x_32:
[----:B------:R-:W3:Y:S02]  /*6f30*/  LDL R5, [R1+0x404] ;  /* 0x0004040001057983 */ /* 0x000ee40000100800 */
[----:B---3--:R-:W-:-:S13]  /*6f40*/  R2UR UR10, R5 ;  /* 0x00000000050a72ca */ /* 0x008fda00000e0000 */
[----:B------:R-:W-:-:S06]  /*6f50*/  UISETP.NE.AND UP0, UPT, UR10, 0x3, UPT ;  /* 0x000000030a00788c */ /* 0x000fcc000bf05270 */
[----:B------:R-:W-:-:S13]  /*6f60*/  PLOP3.LUT P1, PT, PT, PT, UP0, 0x80, 0x0 ;  /* 0x000000000000781c */ /* 0x000fda0003f2f008 */
[----:B------:R-:W-:Y:S05]  /*6f70*/  @!P1 BRA `(.L_x_25) ;  /* 0x0000000000049947 */ /* 0x000fea0003800000 */
[----:B------:R-:W-:Y:S01]  /*6f80*/  BPT.TRAP 0x1 ;  /* 0x000000040000795c */ /* 0x000fe20000300000 */
.L_x_25:
[----:B------:R-:W1:Y:S01]  /*6f90*/  S2UR UR10, SR_CgaCtaId ;  /* 0x00000000000a79c3 */ /* 0x000e620000008800 */
[----:B------:R-:W-:Y:S01]  /*6fa0*/  UMOV UR61, 0x400 ;  /* 0x00000400003d7882 */ /* 0x000fe20000000000 */
[----:B------:R-:W-:Y:S01]  /*6fb0*/  SHF.L.U32 R5, R2, 0x1f, RZ ;  /* 0x0000001f02057819 */ /* 0x000fe200000006ff */
[----:B-1----:R-:W-:-:S04]  /*6fc0*/  ULEA UR61, UR10, UR61, 0x18 ;  /* 0x0000003d0a3d7291 */ /* 0x002fc8000f8ec03f */
[----:B------:R-:W-:-:S09]  /*6fd0*/  ULEA UR10, UR60, UR61, 0x3 ;  /* 0x0000003d3c0a7291 */ /* 0x000fd2000f8e183f */
[----:B------:R1:W3:Y:S01]  /*6fe0*/  SYNCS.PHASECHK.TRANS64.TRYWAIT P0, [UR10], R5 ;  /* 0x00000005ff0075a7 */ /* 0x0002e2000800014a */
[----:B------:R-:W-:Y:S05]  /*6ff0*/  @!P1 BRA `(.L_x_26) ;  /* 0x0000000000049947 */ /* 0x000fea0003800000 */
[----:B------:R-:W-:Y:S01]  /*7000*/  BPT.TRAP 0x1 ;  /* 0x000000040000795c */ /* 0x000fe20000300000 */
.L_x_26:
[----:B---3--:R-:W-:Y:S05]  /*7010*/  @P0 BRA `(.L_x_27) ;  /* 0x0000000000080947 */ /* 0x008fea0003800000 */
[----:B------:R-:W3:Y:S02]  /*7020*/  SYNCS.PHASECHK.TRANS64.TRYWAIT P0, [UR10], R5 ;  /* 0x00000005ff0075a7 */ /* 0x000ee4000800014a */
[----:B---3--:R-:W-:Y:S05]  /*7030*/  @!P0 BRA `(.L_x_28) ;  /* 0x000001c000388947 */ /* 0x008fea0003800000 */
.L_x_27:
[----:B-1----:R-:W3:Y:S04]  /*7040*/  LDL R5, [R1+0x400] ;  /* 0x0004000001057983 */ /* 0x002ee80000100800 */
[----:B------:R-:W-:Y:S04]  /*7050*/  STL.64 [R1+0x4d8], R206 ;  /* 0x0004d8ce01007387 */ /* 0x000fe80000100a00 */
[----:B------:R-:W-:Y:S04]  /*7060*/  STL.64 [R1+0x4d0], R204 ;  /* 0x0004d0cc01007387 */ /* 0x000fe80000100a00 */
[----:B------:R-:W-:Y:S04]  /*7070*/  STL.64 [R1+0x4c8], R202 ;  /* 0x0004c8ca01007387 */ /* 0x000fe80000100a00 */
[----:B------:R1:W-:Y:S04]  /*7080*/  STL.64 [R1+0x4c0], R200 ;  /* 0x0004c0c801007387 */ /* 0x0003e80000100a00 */
[----:B------:R-:W-:Y:S04]  /*7090*/  STL.64 [R1+0x4b8], R226 ;  /* 0x0004b8e201007387 */ /* 0x000fe80000100a00 */
[----:B------:R-:W-:Y:S04]  /*70a0*/  STL.64 [R1+0x4b0], R224 ;  /* 0x0004b0e001007387 */ /* 0x000fe80000100a00 */
[----:B------:R-:W-:Y:S04]  /*70b0*/  STL.64 [R1+0x4a8], R222 ;  /* 0x0004a8de01007387 */ /* 0x000fe80000100a00 */
[----:B------:R4:W-:Y:S04]  /*70c0*/  STL.64 [R1+0x4a0], R220 ;  /* 0x0004a0dc01007387 */ /* 0x0009e80000100a00 */
[----:B------:R-:W-:Y:S04]  /*70d0*/  STL.64 [R1+0x498], R10 ;  /* 0x0004980a01007387 */ /* 0x000fe80000100a00 */
[----:B------:R-:W-:Y:S04]  /*70e0*/  STL.64 [R1+0x490], R8 ;  /* 0x0004900801007387 */ /* 0x000fe80000100a00 */
[----:B------:R-:W-:Y:S04]  /*70f0*/  STL.64 [R1+0x488], R6 ;  /* 0x0004880601007387 */ /* 0x000fe80000100a00 */
[----:B------:R0:W-:Y:S04]  /*7100*/  STL [R1+0x480], R4 ;  /* 0x0004800401007387 */ /* 0x0001e80000100800 */
[----:B-1----:R-:W2:Y:S04]  /*7110*/  LDL.LU.64 R200, [R1+0x80] ;  /* 0x0000800001c87983 */ /* 0x002ea80000300a00 */
[----:B------:R-:W2:Y:S04]  /*7120*/  LDL.LU.64 R202, [R1+0x88] ;  /* 0x0000880001ca7983 */ /* 0x000ea80000300a00 */
[----:B------:R-:W2:Y:S04]  /*7130*/  LDL.LU.64 R204, [R1+0x90] ;  /* 0x0000900001cc7983 */ /* 0x000ea80000300a00 */
[----:B------:R-:W2:Y:S04]  /*7140*/  LDL.LU.64 R206, [R1+0x98] ;  /* 0x0000980001ce7983 */ /* 0x000ea80000300a00 */
[----:B----4-:R-:W4:Y:S04]  /*7150*/  LDL.LU.64 R220, [R1+0x40] ;  /* 0x0000400001dc7983 */ /* 0x010f280000300a00 */
[----:B------:R-:W4:Y:S04]  /*7160*/  LDL.LU.64 R222, [R1+0x48] ;  /* 0x0000480001de7983 */ /* 0x000f280000300a00 */
[----:B------:R-:W4:Y:S04]  /*7170*/  LDL.LU.64 R224, [R1+0x50] ;  /* 0x0000500001e07983 */ /* 0x000f280000300a00 */
[----:B------:R-:W4:Y:S01]  /*7180*/  LDL.LU.64 R226, [R1+0x58] ;  /* 0x0000580001e27983 */ /* 0x000f220000300a00 */
[----:B------:R-:W-:-:S02]  /*7190*/  UIADD3 UR11, UR61, 0x18200, URZ ;  /* 0x000182003d0b7890 */ /* 0x000fc4000fffe03f */
[----:B------:R-:W-:Y:S02]  /*71a0*/  UISETP.NE.AND UP0, UPT, UR8, URZ, UPT ;  /* 0x0000003f0800728c */ /* 0x000fe4000bf05270 */
[----:B------:R-:W-:Y:S02]  /*71b0*/  USHF.R.U32.HI UR11, URZ, 0x4, UR11 ;  /* 0x000000043f0b7899 */ /* 0x000fe4000801160b */
[----:B------:R-:W-:Y:S02]  /*71c0*/  USEL UR9, UR9, URZ, !UP0 ;  /* 0x0000003f09097287 */ /* 0x000fe4000c000000 */
[----:B------:R-:W-:Y:S02]  /*71d0*/  ULOP3.LUT UR11, UR11, 0x3fff, URZ, 0xc0, !UPT ;  /* 0x00003fff0b0b7892 */ /* 0x000fe4000f8ec03f */
[----:B------:R-:W-:-:S03]  /*71e0*/  UISETP.NE.U32.AND UP0, UPT, UR9, URZ, UPT ;  /* 0x0000003f0900728c */ /* 0x000fc6000bf05070 */
[----:B------:R-:W-:Y:S01]  /*71f0*/  UMOV UR9, 0xc0000010 ;  /* 0xc000001000097882 */ /* 0x000fe20000000000 */
[----:B---3--:R-:W-:Y:S02]  /*7200*/  R2UR UR10, R5 ;  /* 0x00000000050a72ca */ /* 0x008fe400000e0000 */
[----:B0-----:R-:W3:Y:S04]  /*7210*/  LDL.LU.64 R4, [R1] ;  /* 0x0000000001047983 */ /* 0x001ee80000300a00 */
[----:B------:R-:W3:Y:S04]  /*7220*/  LDL.LU.64 R6, [R1+0x8] ;  /* 0x0000080001067983 */ /* 0x000ee80000300a00 */
[----:B------:R-:W3:Y:S04]  /*7230*/  LDL.LU.64 R8, [R1+0x10] ;  /* 0x0000100001087983 */ /* 0x000ee80000300a00 */
[----:B------:R-:W3:Y:S01]  /*7240*/  LDL.LU.64 R10, [R1+0x18] ;  /* 0x00001800010a7983 */ /* 0x000ee20000300a00 */
[----:B------:R-:W-:-:S04]  /*7250*/  ULOP3.LUT UR10, UR10, 0x10000, URZ, 0xfc, !UPT ;  /* 0x000100000a0a7892 */ /* 0x000fc8000f8efc3f */
[----:B------:R-:W-:Y:S02]  /*7260*/  UIMAD UR8, UR60, 0x180, UR10 ;  /* 0x000001803c0878a4 */ /* 0x000fe4000f8e020a */
[----:B------:R-:W-:-:S04]  /*7270*/  ULOP3.LUT UR10, UR11, 0x10000, URZ, 0xfc, !UPT ;  /* 0x000100000b0a7892 */ /* 0x000fc8000f8efc3f */
[----:B------:R-:W-:Y:S01]  /*7280*/  UIMAD UR10, UR60, 0x1e0, UR10 ;  /* 0x000001e03c0a78a4 */ /* 0x000fe2000f8e020a */
[----:B------:R-:W-:Y:S01]  /*7290*/  UMOV UR11, 0xc0000010 ;  /* 0xc0000010000b7882 */ /* 0x000fe20000000000 */
[----:B--2---:R-:W-:-:S07]  /*72a0*/  WARPGROUP.ARRIVE ;  /* 0x00000000000079c5 */ /* 0x004fce0000000000 */
[----:B------:R-:W-:Y:S01]  /*72b0*/  QGMMA.64x16x32.F32.E4M3.E4M3 R200, gdesc[UR8], R200, UP0, gsb0 ;  /* 0x0020000008c879f3 */ /* 0x000fe2000b8008c8 */
[----:B------:R-:W-:Y:S01]  /*72c0*/  UIADD3 UR14, UR10, 0x20, URZ ;  /* 0x000000200a0e7890 */ /* 0x000fe2000fffe03f */
[----:B------:R-:W-:Y:S01]  /*72d0*/  UMOV UR52, UR8 ;  /* 0x0000000800347c82 */ /* 0x000fe20008000000 */
[----:B------:R-:W-:Y:S01]  /*72e0*/  UMOV UR53, UR9 ;  /* 0x0000000900357c82 */ /* 0x000fe20008000000 */
[----:B------:R-:W-:-:S04]  /*72f0*/  UMOV UR55, 0xc0000010 ;  /* 0xc000001000377882 */ /* 0x000fc80000000000 */
[----:B------:R-:W-:Y:S01]  /*7300*/  UMOV UR54, UR14 ;  /* 0x0000000e00367c82 */ /* 0x000fe20008000000 */
[----:B------:R-:W-:Y:S02]  /*7310*/  WARPGROUP.DEPBAR.LE gsb0, 0x0 ;  /* 0x00008000000079c5 */ /* 0x000fe40000010000 */
[----:B----4-:R-:W-:-:S06]  /*7320*/  WARPGROUP.ARRIVE ;  /* 0x00000000000079c5 */ /* 0x010fcc0000000000 */
[----:B------:R-:W-:Y:S01]  /*7330*/  QGMMA.64x16x32.F32.E4M3.E4M3 R220, gdesc[UR52], R220, UP0, gsb0 ;  /* 0x0020000034dc79f3 */ /* 0x000fe2000b8008dc */
[----:B------:R-:W-:Y:S01]  /*7340*/  UIADD3 UR15, UR10, 0x40, URZ ;  /* 0x000000400a0f7890 */ /* 0x000fe2000fffe03f */
[----:B------:R-:W-:Y:S01]  /*7350*/  UMOV UR48, UR8 ;  /* 0x0000000800307c82 */ /* 0x000fe20008000000 */
[----:B------:R-:W-:Y:S01]  /*7360*/  UMOV UR49, UR9 ;  /* 0x0000000900317c82 */ /* 0x000fe20008000000 */
[----:B------:R-:W-:-:S04]  /*7370*/  UMOV UR51, 0xc0000010 ;  /* 0xc000001000337882 */ /* 0x000fc80000000000 */
[----:B------:R-:W-:Y:S01]  /*7380*/  UMOV UR50, UR15 ;  /* 0x0000000f00327c82 */ /* 0x000fe20008000000 */
[----:B------:R-:W-:Y:S02]  /*7390*/  WARPGROUP.DEPBAR.LE gsb0, 0x0 ;  /* 0x00008000000079c5 */ /* 0x000fe40000010000 */
[----:B------:R-:W-:Y:S01]  /*73a0*/  UIADD3 UR58, UR10, 0x60, URZ ;  /* 0x000000600a3a7890 */ /* 0x000fe2000fffe03f */
[----:B------:R-:W-:Y:S01]  /*73b0*/  UMOV UR56, UR8 ;  /* 0x0000000800387c82 */ /* 0x000fe20008000000 */
[----:B------:R-:W-:Y:S01]  /*73c0*/  UMOV UR57, UR9 ;  /* 0x0000000900397c82 */ /* 0x000fe20008000000 */
[----:B------:R-:W-:Y:S01]  /*73d0*/  UMOV UR59, 0xc0000010 ;  /* 0xc0000010003b7882 */ /* 0x000fe20000000000 */
[----:B------:R-:W-:Y:S01]  /*73e0*/  UIADD3 UR14, UR10, 0x80, URZ ;  /* 0x000000800a0e7890 */ /* 0x000fe2000fffe03f */
[----:B------:R-:W-:Y:S01]  /*73f0*/  UMOV UR12, UR8 ;  /* 0x00000008000c7c82 */ /* 0x000fe20008000000 */
[----:B------:R-:W-:Y:S01]  /*7400*/  UMOV UR13, UR9 ;  /* 0x00000009000d7c82 */ /* 0x000fe20008000000 */
[----:B---3--:R-:W-:-:S06]  /*7410*/  WARPGROUP.ARRIVE ;  /* 0x00000000000079c5 */ /* 0x008fcc0000000000 */
[----:B------:R-:W-:Y:S03]  /*7420*/  QGMMA.64x16x32.F32.E4M3.E4M3 R4, gdesc[UR48], R4, UP0, gsb0 ;  /* 0x00200000300479f3 */ /* 0x000fe6000b800804 */
[----:B------:R-:W-:Y:S02]  /*7430*/  WARPGROUP.DEPBAR.LE gsb0, 0x0 ;  /* 0x00008000000079c5 */ /* 0x000fe40000010000 */
[----:B-----5:R-:W-:-:S06]  /*7440*/  WARPGROUP.ARRIVE ;  /* 0x00000000000079c5 */ /* 0x020fcc0000000000 */
[----:B------:R-:W-:Y:S01]  /*7450*/  QGMMA.64x16x32.F32.E4M3.E4M3 R208, gdesc[UR56], R208, UP0, gsb0 ;  /* 0x0020000038d079f3 */ /* 0x000fe2000b8008d0 */
[----:B------:R-:W-:Y:S02]  /*7460*/  UMOV UR15, 0xc0000010 ;  /* 0xc0000010000f7882 */ /* 0x000fe40000000000 */
[----:B------:R-:W-:Y:S02]  /*7470*/  WARPGROUP.DEPBAR.LE gsb0, 0x0 ;  /* 0x00008000000079c5 */ /* 0x000fe40000010000 */
[----:B------:R-:W-:-:S06]  /*7480*/  WARPGROUP.ARRIVE ;  /* 0x00000000000079c5 */ /* 0x000fcc0000000000 */
[----:B------:R-:W-:Y:S01]  /*7490*/  QGMMA.64x16x32.F32.E4M3.E4M3 R192, gdesc[UR12], R192, UP0, gsb0 ;  /* 0x002000000cc079f3 */ /* 0x000fe2000b8008c0 */
[----:B------:R-:W-:Y:S01]  /*74a0*/  UIADD3 UR18, UR10, 0xa0, URZ ;  /* 0x000000a00a127890 */ /* 0x000fe2000fffe03f */
[----:B------:R-:W-:Y:S01]  /*74b0*/  UMOV UR16, UR8 ;  /* 0x0000000800107c82 */ /* 0x000fe20008000000 */
[----:B------:R-:W-:Y:S01]  /*74c0*/  UMOV UR17, UR9 ;  /* 0x0000000900117c82 */ /* 0x000fe20008000000 */
[----:B------:R-:W-:Y:S01]  /*74d0*/  UMOV UR19, 0xc0000010 ;  /* 0xc000001000137882 */ /* 0x000fe20000000000 */
[----:B------:R-:W-:Y:S02]  /*74e0*/  WARPGROUP.DEPBAR.LE gsb0, 0x0 ;  /* 0x00008000000079c5 */ /* 0x000fe40000010000 */
[----:B------:R-:W-:-:S06]  /*74f0*/  WARPGROUP.ARRIVE ;  /* 0x00000000000079c5 */ /* 0x000fcc0000000000 */
[----:B------:R-:W-:Y:S01]  /*7500*/  QGMMA.64x16x32.F32.E4M3.E4M3 R176, gdesc[UR16], R176, UP0, gsb0 ;  /* 0x0020000010b079f3 */ /* 0x000fe2000b8008b0 */
[----:B------:R-:W-:Y:S02]  /*7510*/  UMOV UR22, UR50 ;  /* 0x0000003200167c82 */ /* 0x000fe40008000000 */
[----:B------:R-:W-:Y:S01]  /*7520*/  UMOV UR56, UR22 ;  /* 0x0000001600387c82 */ /* 0x000fe20008000000 */
[----:B------:R-:W-:Y:S01]  /*7530*/  UIADD3 UR22, UR10, 0xc0, URZ ;  /* 0x000000c00a167890 */ /* 0x000fe2000fffe03f */
[----:B------:R-:W-:Y:S01]  /*7540*/  UMOV UR23, UR51 ;  /* 0x0000003300177c82 */ /* 0x000fe20008000000 */
[----:B------:R-:W-:Y:S01]  /*7550*/  UMOV UR20, UR8 ;  /* 0x0000000800147c82 */ /* 0x000fe20008000000 */
[----:B------:R-:W-:Y:S01]  /*7560*/  UMOV UR57, UR23 ;  /* 0x0000001700397c82 */ /* 0x000fe20008000000 */
[----:B------:R-:W-:Y:S01]  /*7570*/  UMOV UR21, UR9 ;  /* 0x0000000900157c82 */ /* 0x000fe20008000000 */
[----:B------:R-:W-:Y:S01]  /*7580*/  UMOV UR23, 0xc0000010 ;  /* 0xc000001000177882 */ /* 0x000fe20000000000 */
[----:B------:R-:W-:-:S02]  /*7590*/  WARPGROUP.DEPBAR.LE gsb0, 0x0 ;  /* 0x00008000000079c5 */ /* 0x000fc40000010000 */
        /* <DEDUP_REMOVED lines=63> */
[----:B------:R-:W-:-:S06]  /*7990*/  UMOV UR53, 0xc0000010 ;  /* 0xc000001000357882 */ /* 0x000fcc0000000000 */
[----:B------:R-:W-:Y:S01]  /*79a0*/  UMOV UR52, UR12 ;  /* 0x0000000c00347c82 */ /* 0x000fe20008000000 */
[----:B------:R-:W-:Y:S02]  /*79b0*/  WARPGROUP.DEPBAR.LE gsb0, 0x0 ;  /* 0x00008000000079c5 */ /* 0x000fe40000010000 */
[----:B------:R-:W-:-:S06]  /*79c0*/  WARPGROUP.ARRIVE ;  /* 0x00000000000079c5 */ /* 0x000fcc0000000000 */
[----:B------:R-:W-:Y:S01]  /*79d0*/  QGMMA.64x16x32.F32.E4M3.E4M3 R24, gdesc[UR52], R24, UP0, gsb0 ;  /* 0x00200000341879f3 */ /* 0x000fe2000b800818 */
[----:B------:R-:W-:Y:S01]  /*79e0*/  UMOV UR48, UR52 ;  /* 0x0000003400307c82 */ /* 0x000fe20008000000 */
[----:B------:R-:W-:Y:S01]  /*79f0*/  UMOV UR49, UR53 ;  /* 0x0000003500317c82 */ /* 0x000fe20008000000 */
[----:B------:R-:W-:Y:S01]  /*7a00*/  UMOV UR44, UR52 ;  /* 0x00000034002c7c82 */ /* 0x000fe20008000000 */
[----:B------:R-:W-:Y:S01]  /*7a10*/  UMOV UR45, UR53 ;  /* 0x00000035002d7c82 */ /* 0x000fe20008000000 */
[----:B------:R-:W-:Y:S01]  /*7a20*/  STL.64 [R1+0x80], R200 ;  /* 0x000080c801007387 */ /* 0x000fe20000100a00 */
        /* <DEDUP_REMOVED lines=16> */
[----:B------:R-:W-:Y:S01]  /*7b30*/  R2UR UR55, R0 ;  /* 0x00000000003772ca */ /* 0x000fe200000e0000 */
[----:B------:R-:W-:Y:S01]  /*7b40*/  ULDC UR54, c[0x0][0x50c] ;  /* 0x0001430000367ab9 */ /* 0x000fe20000000800 */
[----:B------:R-:W-:-:S02]  /*7b50*/  WARPGROUP.DEPBAR.LE gsb0, 0x0 ;  /* 0x00008000000079c5 */ /* 0x000fc40000010000 */
[----:B------:R-:W-:-:S06]  /*7b60*/  WARPGROUP.ARRIVE ;  /* 0x00000000000079c5 */ /* 0x000fcc0000000000 */
[----:B------:R-:W-:Y:S01]  /*7b70*/  QGMMA.64x16x32.F32.E4M3.E4M3 R40, gdesc[UR48], R40, UP0, gsb0 ;  /* 0x00200000302879f3 */ /* 0x000fe2000b800828 */
[----:B------:R-:W-:Y:S04]  /*7b80*/  STL.64 [R1+0x88], R202 ;  /* 0x000088ca01007387 */ /* 0x000fe80000100a00 */
[----:B------:R-:W-:Y:S04]  /*7b90*/  STL.64 [R1+0x90], R204 ;  /* 0x000090cc01007387 */ /* 0x000fe80000100a00 */
[----:B------:R0:W-:Y:S04]  /*7ba0*/  STL.64 [R1+0x98], R206 ;  /* 0x000098ce01007387 */ /* 0x0001e80000100a00 */
[----:B0-----:R-:W2:Y:S04]  /*7bb0*/  LDL.LU.64 R206, [R1+0x4d8] ;  /* 0x0004d80001ce7983 */ /* 0x001ea80000300a00 */
[----:B------:R-:W2:Y:S04]  /*7bc0*/  LDL.LU.64 R204, [R1+0x4d0] ;  /* 0x0004d00001cc7983 */ /* 0x000ea80000300a00 */
[----:B------:R-:W2:Y:S04]  /*7bd0*/  LDL.LU.64 R202, [R1+0x4c8] ;  /* 0x0004c80001ca7983 */ /* 0x000ea80000300a00 */
[----:B------:R-:W2:Y:S01]  /*7be0*/  LDL.LU.64 R200, [R1+0x4c0] ;  /* 0x0004c00001c87983 */ /* 0x000ea20000300a00 */
[----:B------:R-:W-:-:S02]  /*7bf0*/  WARPGROUP.DEPBAR.LE gsb0, 0x0 ;  /* 0x00008000000079c5 */ /* 0x000fc40000010000 */
[----:B------:R-:W-:-:S06]  /*7c00*/  WARPGROUP.ARRIVE ;  /* 0x00000000000079c5 */ /* 0x000fcc0000000000 */
[----:B------:R-:W-:Y:S01]  /*7c10*/  QGMMA.64x16x32.F32.E4M3.E4M3 R56, gdesc[UR44], R56, UP0, gsb0 ;  /* 0x002000002c3879f3 */ /* 0x000fe2000b800838 */
[----:B------:R-:W-:Y:S04]  /*7c20*/  STL.64 [R1+0x40], R220 ;  /* 0x000040dc01007387 */ /* 0x000fe80000100a00 */
[----:B------:R-:W-:Y:S04]  /*7c30*/  STL.64 [R1+0x48], R222 ;  /* 0x000048de01007387 */ /* 0x000fe80000100a00 */
[----:B------:R-:W-:Y:S04]  /*7c40*/  STL.64 [R1+0x50], R224 ;  /* 0x000050e001007387 */ /* 0x000fe80000100a00 */
[----:B------:R0:W-:Y:S04]  /*7c50*/  STL.64 [R1+0x58], R226 ;  /* 0x000058e201007387 */ /* 0x0001e80000100a00 */
[----:B0-----:R0:W5:Y:S04]  /*7c60*/  LDL.LU.64 R226, [R1+0x4b8] ;  /* 0x0004b80001e27983 */ /* 0x0011680000300a00 */
[----:B------:R0:W5:Y:S04]  /*7c70*/  LDL.LU.64 R224, [R1+0x4b0] ;  /* 0x0004b00001e07983 */ /* 0x0001680000300a00 */
[----:B------:R-:W3:Y:S04]  /*7c80*/  LDL.LU.64 R222, [R1+0x4a8] ;  /* 0x0004a80001de7983 */ /* 0x000ee80000300a00 */
[----:B------:R-:W3:Y:S04]  /*7c90*/  LDL.LU.64 R220, [R1+0x4a0] ;  /* 0x0004a00001dc7983 */ /* 0x000ee80000300a00 */
[----:B------:R1:W-:Y:S04]  /*7ca0*/  STL.64 [R1], R4 ;  /* 0x0000000401007387 */ /* 0x0003e80000100a00 */
[----:B------:R-:W-:Y:S04]  /*7cb0*/  STL.64 [R1+0x8], R6 ;  /* 0x0000080601007387 */ /* 0x000fe80000100a00 */
[----:B------:R-:W-:Y:S04]  /*7cc0*/  STL.64 [R1+0x10], R8 ;  /* 0x0000100801007387 */ /* 0x000fe80000100a00 */
[----:B------:R4:W-:Y:S01]  /*7cd0*/  STL.64 [R1+0x18], R10 ;  /* 0x0000180a01007387 */ /* 0x0009e20000100a00 */
[----:B-1----:R-:W-:-:S03]  /*7ce0*/  IMAD.MOV.U32 R5, RZ, RZ, R7 ;  /* 0x000000ffff057224 */ /* 0x002fc600078e0007 */
[----:B----4-:R0:W5:Y:S04]  /*7cf0*/  LDL.LU.64 R10, [R1+0x498] ;  /* 0x00049800010a7983 */ /* 0x0101680000300a00 */
[----:B------:R0:W5:Y:S04]  /*7d00*/  LDL.LU.64 R8, [R1+0x490] ;  /* 0x0004900001087983 */ /* 0x0001680000300a00 */
[----:B------:R0:W5:Y:S04]  /*7d10*/  LDL.LU.64 R6, [R1+0x488] ;  /* 0x0004880001067983 */ /* 0x0001680000300a00 */
[----:B------:R0:W5:Y:S04]  /*7d20*/  LDL.LU R4, [R1+0x480] ;  /* 0x0004800001047983 */ /* 0x0001680000300800 */
[----:B------:R-:W-:Y:S04]  /*7d30*/  STL.64 [R1+0x458], R214 ;  /* 0x000458d601007387 */ /* 0x000fe80000100a00 */
[----:B------:R-:W-:Y:S04]  /*7d40*/  STL.64 [R1+0x450], R212 ;  /* 0x000450d401007387 */ /* 0x000fe80000100a00 */
[----:B------:R-:W-:Y:S04]  /*7d50*/  STL.64 [R1+0x448], R210 ;  /* 0x000448d201007387 */ /* 0x000fe80000100a00 */
[----:B------:R1:W-:Y:S04]  /*7d60*/  STL.64 [R1+0x440], R208 ;  /* 0x000440d001007387 */ /* 0x0003e80000100a00 */
[----:B-1----:R-:W4:Y:S04]  /*7d70*/  LDL.LU.64 R208, [R1+0x60] ;  /* 0x0000600001d07983 */ /* 0x002f280000300a00 */
[----:B------:R-:W2:Y:S04]  /*7d80*/  LDL.LU.64 R210, [R1+0x68] ;  /* 0x0000680001d27983 */ /* 0x000ea80000300a00 */
[----:B------:R-:W3:Y:S04]  /*7d90*/  LDL.LU.64 R212, [R1+0x70] ;  /* 0x0000700001d47983 */ /* 0x000ee80000300a00 */
[----:B------:R-:W4:Y:S01]  /*7da0*/  LDL.LU.64 R214, [R1+0x78] ;  /* 0x0000780001d67983 */ /* 0x000f220000300a00 */
[----:B------:R-:W-:-:S02]  /*7db0*/  WARPGROUP.DEPBAR.LE gsb0, 0x0 ;  /* 0x00008000000079c5 */ /* 0x000fc40000010000 */
[----:B------:R-:W-:-:S06]  /*7dc0*/  WARPGROUP.ARRIVE ;  /* 0x00000000000079c5 */ /* 0x000fcc0000000000 */
[----:B------:R-:W-:Y:S03]  /*7dd0*/  QGMMA.64x16x32.F32.E4M3.E4M3 R72, gdesc[UR40], R72, UP0, gsb0 ;  /* 0x00200000284879f3 */ /* 0x000fe6000b800848 */
[----:B------:R-:W-:Y:S02]  /*7de0*/  WARPGROUP.DEPBAR.LE gsb0, 0x0 ;  /* 0x00008000000079c5 */ /* 0x000fe40000010000 */
        /* <DEDUP_REMOVED lines=10> */
[----:B------:R-:W-:Y:S01]  /*7e90*/  QGMMA.64x16x32.F32.E4M3.E4M3 R136, gdesc[UR24], R136, UP0, gsb0 ;  /* 0x00200000188879f3 */ /* 0x000fe2000b800888 */
[----:B----4-:R-:W-:Y:S04]  /*7ea0*/  STL.64 [R1+0x478], R214 ;  /* 0x000478d601007387 */ /* 0x010fe80000100a00 */
[----:B---3--:R-:W-:Y:S04]  /*7eb0*/  STL.64 [R1+0x470], R212 ;  /* 0x000470d401007387 */ /* 0x008fe80000100a00 */
[----:B--2---:R-:W-:Y:S04]  /*7ec0*/  STL.64 [R1+0x468], R210 ;  /* 0x000468d201007387 */ /* 0x004fe80000100a00 */
[----:B------:R1:W-:Y:S01]  /*7ed0*/  STL.64 [R1+0x460], R208 ;  /* 0x000460d001007387 */ /* 0x0003e20000100a00 */
[----:B------:R-:W-:-:S02]  /*7ee0*/  WARPGROUP.DEPBAR.LE gsb0, 0x0 ;  /* 0x00008000000079c5 */ /* 0x000fc40000010000 */
[----:B------:R-:W-:-:S06]  /*7ef0*/  WARPGROUP.ARRIVE ;  /* 0x00000000000079c5 */ /* 0x000fcc0000000000 */
[----:B------:R-:W-:Y:S01]  /*7f00*/  QGMMA.64x16x32.F32.E4M3.E4M3 R152, gdesc[UR20], R152, UP0, gsb0 ;  /* 0x00200000149879f3 */ /* 0x000fe2000b800898 */
[----:B-1----:R-:W2:Y:S04]  /*7f10*/  LDL.LU.64 R208, [R1+0x20] ;  /* 0x0000200001d07983 */ /* 0x002ea80000300a00 */
[----:B------:R-:W2:Y:S04]  /*7f20*/  LDL.LU.64 R210, [R1+0x28] ;  /* 0x0000280001d27983 */ /* 0x000ea80000300a00 */
[----:B------:R-:W2:Y:S04]  /*7f30*/  LDL.LU.64 R212, [R1+0x30] ;  /* 0x0000300001d47983 */ /* 0x000ea80000300a00 */
[----:B------:R-:W2:Y:S01]  /*7f40*/  LDL.LU.64 R214, [R1+0x38] ;  /* 0x0000380001d67983 */ /* 0x000ea20000300a00 */
[----:B------:R-:W-:Y:S01]  /*7f50*/  UMOV UR16, UR52 ;  /* 0x0000003400107c82 */ /* 0x000fe20008000000 */
[----:B------:R-:W-:Y:S01]  /*7f60*/  UMOV UR17, UR53 ;  /* 0x0000003500117c82 */ /* 0x000fe20008000000 */
[----:B------:R-:W-:-:S02]  /*7f70*/  WARPGROUP.DEPBAR.LE gsb0, 0x0 ;  /* 0x00008000000079c5 */ /* 0x000fc40000010000 */
[----:B------:R-:W-:-:S06]  /*7f80*/  WARPGROUP.ARRIVE ;  /* 0x00000000000079c5 */ /* 0x000fcc0000000000 */
[----:B------:R-:W-:Y:S03]  /*7f90*/  QGMMA.64x16x32.F32.E4M3.E4M3 R168, gdesc[UR16], R168, UP0, gsb0 ;  /* 0x0020000010a879f3 */ /* 0x000fe6000b8008a8 */
[----:B------:R-:W-:Y:S02]  /*7fa0*/  WARPGROUP.DEPBAR.LE gsb0, 0x0 ;  /* 0x00008000000079c5 */ /* 0x000fe40000010000 */
[----:B------:R-:W-:-:S06]  /*7fb0*/  WARPGROUP.ARRIVE ;  /* 0x00000000000079c5 */ /* 0x000fcc0000000000 */
[----:B------:R-:W-:Y:S01]  /*7fc0*/  QGMMA.64x16x32.F32.E4M3.E4M3 R184, gdesc[UR12], R184, UP0, gsb0 ;  /* 0x002000000cb879f3 */ /* 0x000fe2000b8008b8 */
[----:B------:R-:W-:Y:S01]  /*7fd0*/  UMOV UR50, UR56 ;  /* 0x0000003800327c82 */ /* 0x000fe20008000000 */
[----:B------:R-:W-:Y:S01]  /*7fe0*/  UMOV UR51, UR57 ;  /* 0x0000003900337c82 */ /* 0x000fe20008000000 */
[----:B------:R-:W-:Y:S01]  /*7ff0*/  UMOV UR56, UR52 ;  /* 0x0000003400387c82 */ /* 0x000fe20008000000 */
        /* <DEDUP_REMOVED lines=16> */
[----:B--2---:R-:W-:-:S06]  /*8100*/  WARPGROUP.ARRIVE ;  /* 0x00000000000079c5 */ /* 0x004fcc0000000000 */
[----:B------:R-:W-:Y:S03]  /*8110*/  QGMMA.64x16x32.F32.E4M3.E4M3 R208, gdesc[UR12], R208, UP0, gsb0 ;  /* 0x002000000cd079f3 */ /* 0x000fe6000b8008d0 */
[----:B------:R-:W-:Y:S02]  /*8120*/  WARPGROUP.DEPBAR.LE gsb0, 0x0 ;  /* 0x00008000000079c5 */ /* 0x000fe40000010000 */
[----:B------:R-:W-:Y:S04]  /*8130*/  STL.64 [R1+0x20], R208 ;  /* 0x000020d001007387 */ /* 0x000fe80000100a00 */
[----:B------:R-:W-:Y:S04]  /*8140*/  STL.64 [R1+0x28], R210 ;  /* 0x000028d201007387 */ /* 0x000fe80000100a00 */
[----:B------:R-:W-:Y:S04]  /*8150*/  STL.64 [R1+0x30], R212 ;  /* 0x000030d401007387 */ /* 0x000fe80000100a00 */
[----:B------:R1:W-:Y:S04]  /*8160*/  STL.64 [R1+0x38], R214 ;  /* 0x000038d601007387 */ /* 0x0003e80000100a00 */
[----:B-1----:R-:W2:Y:S04]  /*8170*/  LDL.LU.64 R214, [R1+0x478] ;  /* 0x0004780001d67983 */ /* 0x002ea80000300a00 */
[----:B------:R-:W2:Y:S04]  /*8180*/  LDL.LU.64 R212, [R1+0x470] ;  /* 0x0004700001d47983 */ /* 0x000ea80000300a00 */
[----:B------:R-:W2:Y:S04]  /*8190*/  LDL.LU.64 R210, [R1+0x468] ;  /* 0x0004680001d27983 */ /* 0x000ea80000300a00 */
[----:B------:R-:W2:Y:S01]  /*81a0*/  LDL.LU.64 R208, [R1+0x460] ;  /* 0x0004600001d07983 */ /* 0x000ea20000300a00 */
[----:B------:R-:W-:Y:S01]  /*81b0*/  UMOV UR8, UR52 ;  /* 0x0000003400087c82 */ /* 0x000fe20008000000 */
[----:B------:R-:W-:Y:S01]  /*81c0*/  UMOV UR9, UR53 ;  /* 0x0000003500097c82 */ /* 0x000fe20008000000 */
[----:B--2---:R-:W-:-:S06]  /*81d0*/  WARPGROUP.ARRIVE ;  /* 0x00000000000079c5 */ /* 0x004fcc0000000000 */
[----:B------:R-:W-:Y:S03]  /*81e0*/  QGMMA.64x16x32.F32.E4M3.E4M3 R208, gdesc[UR8], R208, UP0, gsb0 ;  /* 0x0020000008d079f3 */ /* 0x000fe6000b8008d0 */
[----:B------:R-:W-:Y:S02]  /*81f0*/  WARPGROUP.DEPBAR.LE gsb0, 0x0 ;  /* 0x00008000000079c5 */ /* 0x000fe40000010000 */
[----:B------:R-:W-:Y:S04]  /*8200*/  STL.64 [R1+0x60], R208 ;  /* 0x000060d001007387 */ /* 0x000fe80000100a00 */
[----:B------:R-:W-:Y:S04]  /*8210*/  STL.64 [R1+0x68], R210 ;  /* 0x000068d201007387 */ /* 0x000fe80000100a00 */
[----:B------:R-:W-:Y:S04]  /*8220*/  STL.64 [R1+0x70], R212 ;  /* 0x000070d401007387 */ /* 0x000fe80000100a00 */
[----:B------:R1:W-:Y:S04]  /*8230*/  STL.64 [R1+0x78], R214 ;  /* 0x000078d601007387 */ /* 0x0003e80000100a00 */
[----:B-1----:R0:W5:Y:S04]  /*8240*/  LDL.LU.64 R214, [R1+0x458] ;  /* 0x0004580001d67983 */ /* 0x0021680000300a00 */
[----:B------:R0:W5:Y:S04]  /*8250*/  LDL.LU.64 R212, [R1+0x450] ;  /* 0x0004500001d47983 */ /* 0x0001680000300a00 */
[----:B------:R0:W5:Y:S04]  /*8260*/  LDL.LU.64 R210, [R1+0x448] ;  /* 0x0004480001d27983 */ /* 0x0001680000300a00 */
[----:B------:R0:W5:Y:S01]  /*8270*/  LDL.LU.64 R208, [R1+0x440] ;  /* 0x0004400001d07983 */ /* 0x0001620000300a00 */
[----:B------:R-:W-:-:S04]  /*8280*/  UIADD3 UR55, UR55, 0x1, URZ ;  /* 0x0000000137377890 */ /* 0x000fc8000fffe03f */
[----:B------:R-:W-:-:S04]  /*8290*/  UISETP.NE.AND UP0, UPT, UR55, UR54, UPT ;  /* 0x000000363700728c */ /* 0x000fc8000bf05270 */
[----:B------:R-:W-:-:S06]  /*82a0*/  USEL UR8, URZ, 0x1, UP0 ;  /* 0x000000013f087887 */ /* 0x000fcc0008000000 */
[----:B------:R-:W-:Y:S01]  /*82b0*/  ISETP.NE.AND P0, PT, RZ, UR8, PT ;  /* 0x00000008ff007c0c */ /* 0x000fe2000bf05270 */
[----:B------:R-:W-:-:S12]  /*82c0*/  IMAD.U32 R0, RZ, RZ, UR55 ;  /* 0x00000037ff007e24 */ /* 0x000fd8000f8e00ff */
[----:B0-----:R-:W-:Y:S05]  /*82d0*/  @!P0 BRA `(.L_x_29) ;  /* 0x0000003000348947 */ /* 0x001fea0003800000 */
[----:B------:R-:W2:Y:S04]  /*82e0*/  LDL R0, [R1+0x9c] ;  /* 0x00009c0001007983 */ /* 0x000ea80000100800 */
[----:B------:R0:W-:Y:S04]  /*82f0*/  STL [R1+0x4c0], R49 ;  /* 0x0004c03101007387 */ /* 0x0001e80000100800 */
[----:B0-----:R-:W3:Y:S04]  /*8300*/  LDL R49, [R1+0x98] ;  /* 0x0000980001317983 */ /* 0x001ee80000100800 */
[----:B------:R0:W-:Y:S04]  /*8310*/  STL [R1+0x4bc], R50 ;  /* 0x0004bc3201007387 */ /* 0x0001e80000100800 */
[----:B0-----:R-:W4:Y:S04]  /*8320*/  LDL R50, [R1+0x94] ;  /* 0x0000940001327983 */ /* 0x001f280000100800 */
        /* <DEDUP_REMOVED lines=10> */
[----:B------:R-:W-:Y:S04]  /*83d0*/  STL [R1+0x4a4], R40 ;  /* 0x0004a42801007387 */ /* 0x000fe80000100800 */
[----:B------:R-:W-:Y:S04]  /*83e0*/  STL [R1+0x4a0], R41 ;  /* 0x0004a02901007387 */ /* 0x000fe80000100800 */
[----:B------:R0:W-:Y:S04]  /*83f0*/  STL [R1+0x49c], R42 ;  /* 0x00049c2a01007387 */ /* 0x0001e80000100800 */
[----:B0-----:R-:W4:Y:S04]  /*8400*/  LDL R42, [R1+0x7c] ;  /* 0x00007c00012a7983 */ /* 0x001f280000100800 */
        /* <DEDUP_REMOVED lines=19> */
[----:B------:R0:W-:Y:S04]  /*8540*/  STL [R1+0x464], R24 ;  /* 0x0004641801007387 */ /* 0x0001e80000100800 */
[----:B0-----:R-:W4:Y:S04]  /*8550*/  LDL R24, [R1+0x60] ;  /* 0x0000600001187983 */ /* 0x001f280000100800 */
[----:B------:R-:W-:Y:S04]  /*8560*/  STL [R1+0x460], R25 ;  /* 0x0004601901007387 */ /* 0x000fe80000100800 */
[----:B------:R-:W-:Y:S04]  /*8570*/  STL [R1+0x45c], R26 ;  /* 0x00045c1a01007387 */ /* 0x000fe80000100800 */
[----:B------:R-:W-:Y:S04]  /*8580*/  STL [R1+0x458], R27 ;  /* 0x0004581b01007387 */ /* 0x000fe80000100800 */
[----:B------:R-:W-:Y:S04]  /*8590*/  STL [R1+0x454], R28 ;  /* 0x0004541c01007387 */ /* 0x000fe80000100800 */
[----:B------:R-:W-:Y:S04]  /*85a0*/  STL [R1+0x450], R29 ;  /* 0x0004501d01007387 */ /* 0x000fe80000100800 */
[----:B------:R0:W-:Y:S04]  /*85b0*/  STL [R1+0x44c], R30 ;  /* 0x00044c1e01007387 */ /* 0x0001e80000100800 */
[----:B------:R-:W-:Y:S04]  /*85c0*/  STL [R1+0x448], R31 ;  /* 0x0004481f01007387 */ /* 0x000fe80000100800 */
[----:B-----5:R-:W-:Y:S04]  /*85d0*/  STL [R1+0x444], R4 ;  /* 0x0004440401007387 */ /* 0x020fe80000100800 */
[----:B------:R-:W-:Y:S04]  /*85e0*/  STL [R1+0x440], R3 ;  /* 0x0004400301007387 */ /* 0x000fe80000100800 */
[----:B------:R1:W-:Y:S04]  /*85f0*/  STL [R1+0x43c], R2 ;  /* 0x00043c0201007387 */ /* 0x0003e80000100800 */
[----:B------:R-:W4:Y:S04]  /*8600*/  LDL R40, [R1+0x5c] ;  /* 0x00005c0001287983 */ /* 0x000f280000100800 */
[----:B------:R-:W4:Y:S04]  /*8610*/  LDL R41, [R1+0x20] ;  /* 0x0000200001297983 */ /* 0x000f280000100800 */
[----:B------:R-:W4:Y:S01]  /*8620*/  LDL R43, [R1+0x24] ;  /* 0x00002400012b7983 */ /* 0x000f220000100800 */
[----:B--2---:R-:W-:-:S03]  /*8630*/  FADD R13, R0, R13 ;  /* 0x0000000d000d7221 */ /* 0x004fc60000000000 */
[----:B------:R-:W2:Y:S04]  /*8640*/  LDL R45, [R1+0x28] ;  /* 0x00002800012d7983 */ /* 0x000ea80000100800 */
[----:B------:R-:W2:Y:S04]  /*8650*/  LDL R47, [R1+0x2c] ;  /* 0x00002c00012f7983 */ /* 0x000ea80000100800 */
[----:B0-----:R-:W2:Y:S01]  /*8660*/  LDL R30, [R1+0x30] ;  /* 0x00003000011e7983 */ /* 0x001ea20000100800 */
[----:B---3--:R-:W-:-:S03]  /*8670*/  FADD R12, R49, R12 ;  /* 0x0000000c310c7221 */ /* 0x008fc60000000000 */
[----:B------:R-:W3:Y:S04]  /*8680*/  LDL R28, [R1+0x34] ;  /* 0x00003400011c7983 */ /* 0x000ee80000100800 */
[----:B------:R-:W2:Y:S04]  /*8690*/  LDL R49, [R1+0x40] ;  /* 0x0000400001317983 */ /* 0x000ea80000100800 */
[----:B------:R-:W3:Y:S04]  /*86a0*/  LDL R26, [R1+0x38] ;  /* 0x00003800011a7983 */ /* 0x000ee80000100800 */
[----:B------:R-:W3:Y:S01]  /*86b0*/  LDL R38, [R1+0x3c] ;  /* 0x00003c0001267983 */ /* 0x000ee20000100800 */
[----:B----4-:R-:W-:-:S03]  /*86c0*/  FADD R11, R50, R11 ;  /* 0x0000000b320b7221 */ /* 0x010fc60000000000 */
[----:B------:R-:W4:Y:S04]  /*86d0*/  LDL R50, [R1+0x44] ;  /* 0x0000440001327983 */ /* 0x000f280000100800 */
[----:B------:R-:W3:Y:S04]  /*86e0*/  LDL R36, [R1] ;  /* 0x0000000001247983 */ /* 0x000ee80000100800 */
[----:B------:R-:W3:Y:S01]  /*86f0*/  LDL R35, [R1+0x4] ;  /* 0x0000040001237983 */ /* 0x000ee20000100800 */
[----:B------:R-:W-:-:S03]  /*8700*/  FADD R10, R51, R10 ;  /* 0x0000000a330a7221 */ /* 0x000fc60000000000 */
[----:B------:R-:W3:Y:S04]  /*8710*/  LDL R33, [R1+0x8] ;  /* 0x0000080001217983 */ /* 0x000ee80000100800 */
[----:B------:R-:W3:Y:S01]  /*8720*/  LDL R51, [R1+0x48] ;  /* 0x0000480001337983 */ /* 0x000ee20000100800 */
[----:B------:R-:W-:-:S03]  /*8730*/  FADD R9, R52, R9 ;  /* 0x0000000934097221 */ /* 0x000fc60000000000 */
[----:B------:R-:W3:Y:S01]  /*8740*/  LDL R52, [R1+0x4c] ;  /* 0x00004c0001347983 */ /* 0x000ee20000100800 */
[----:B------:R-:W-:-:S03]  /*8750*/  FADD R8, R53, R8 ;  /* 0x0000000835087221 */ /* 0x000fc60000000000 */
[----:B------:R-:W3:Y:S01]  /*8760*/  LDL R53, [R1+0x50] ;  /* 0x0000500001357983 */ /* 0x000ee20000100800 */
[----:B------:R-:W-:-:S03]  /*8770*/  FADD R7, R54, R7 ;  /* 0x0000000736077221 */ /* 0x000fc60000000000 */
[----:B------:R-:W3:Y:S01]  /*8780*/  LDL R54, [R1+0x54] ;  /* 0x0000540001367983 */ /* 0x000ee20000100800 */
[----:B------:R-:W-:-:S03]  /*8790*/  FADD R6, R55, R6 ;  /* 0x0000000637067221 */ /* 0x000fc60000000000 */
[----:B------:R-:W3:Y:S04]  /*87a0*/  LDL R55, [R1+0x58] ;  /* 0x0000580001377983 */ /* 0x000ee80000100800 */
[----:B-1----:R-:W3:Y:S04]  /*87b0*/  LDL.LU R2, [R1+0xc8] ;  /* 0x0000c80001027983 */ /* 0x002ee80000300800 */
[----:B------:R-:W3:Y:S01]  /*87c0*/  LDL.LU R0, [R1+0xcc] ;  /* 0x0000cc0001007983 */ /* 0x000ee20000300800 */
[----:B------:R-:W-:-:S03]  /*87d0*/  FADD R21, R42, R21 ;  /* 0x000000152a157221 */ /* 0x000fc60000000000 */
[----:B------:R-:W3:Y:S01]  /*87e0*/  LDL.LU R42, [R1+0xa0] ;  /* 0x0000a000012a7983 */ /* 0x000ee20000300800 */
[----:B------:R-:W-:-:S03]  /*87f0*/  FADD R20, R44, R20 ;  /* 0x000000142c147221 */ /* 0x000fc60000000000 */
[----:B------:R-:W3:Y:S01]  /*8800*/  LDL.LU R44, [R1+0xa4] ;  /* 0x0000a400012c7983 */ /* 0x000ee20000300800 */
[----:B------:R-:W-:-:S03]  /*8810*/  FADD R19, R46, R19 ;  /* 0x000000132e137221 */ /* 0x000fc60000000000 */
[----:B------:R-:W3:Y:S04]  /*8820*/  LDL.LU R46, [R1+0xa8] ;  /* 0x0000a800012e7983 */ /* 0x000ee80000300800 */
[----:B------:R-:W3:Y:S04]  /*8830*/  LDL.LU R31, [R1+0xac] ;  /* 0x0000ac00011f7983 */ /* 0x000ee80000300800 */
[----:B------:R-:W3:Y:S04]  /*8840*/  LDL.LU R29, [R1+0xb0] ;  /* 0x0000b000011d7983 */ /* 0x000ee80000300800 */
[----:B------:R-:W3:Y:S04]  /*8850*/  LDL.LU R27, [R1+0xb4] ;  /* 0x0000b400011b7983 */ /* 0x000ee80000300800 */
[----:B------:R-:W3:Y:S01]  /*8860*/  LDL.LU R25, [R1+0xb8] ;  /* 0x0000b80001197983 */ /* 0x000ee20000300800 */
[----:B------:R-:W-:-:S03]  /*8870*/  FADD R14, R24, R14 ;  /* 0x0000000e180e7221 */ /* 0x000fc60000000000 */
[----:B------:R-:W3:Y:S04]  /*8880*/  LDL.LU R24, [R1+0xbc] ;  /* 0x0000bc0001187983 */ /* 0x000ee80000300800 */
[----:B------:R-:W3:Y:S04]  /*8890*/  LDL.LU R4, [R1+0xc0] ;  /* 0x0000c00001047983 */ /* 0x000ee80000300800 */
[----:B------:R-:W3:Y:S01]  /*88a0*/  LDL.LU R3, [R1+0xc4] ;  /* 0x0000c40001037983 */ /* 0x000ee20000300800 */
[----:B------:R-:W-:-:S01]  /*88b0*/  FADD R15, R39, R15 ;  /* 0x0000000f270f7221 */ /* 0x000fc20000000000 */
[----:B------:R-:W-:Y:S01]  /*88c0*/  FADD R16, R37, R16 ;  /* 0x0000001025107221 */ /* 0x000fe20000000000 */
[----:B------:R-:W-:-:S01]  /*88d0*/  FADD R17, R34, R17 ;  /* 0x0000001122117221 */ /* 0x000fc20000000000 */
[----:B------:R-:W-:Y:S01]  /*88e0*/  FADD R18, R32, R18 ;  /* 0x0000001220127221 */ /* 0x000fe20000000000 */
[----:B------:R-:W3:Y:S04]  /*88f0*/  LDL R34, [R1+0x14] ;  /* 0x0000140001227983 */ /* 0x000ee80000100800 */
[----:B------:R-:W3:Y:S04]  /*8900*/  LDL R32, [R1+0x10] ;  /* 0x0000100001207983 */ /* 0x000ee80000100800 */
[----:B------:R-:W3:Y:S04]  /*8910*/  LDL R39, [R1+0x18] ;  /* 0x0000180001277983 */ /* 0x000ee80000100800 */
[----:B------:R-:W3:Y:S01]  /*8920*/  LDL R37, [R1+0x1c] ;  /* 0x00001c0001257983 */ /* 0x000ee20000100800 */
[----:B------:R-:W-:-:S01]  /*8930*/  FADD R229, R40, R229 ;  /* 0x000000e528e57221 */ /* 0x000fc20000000000 */
[----:B--2---:R-:W-:-:S02]  /*8940*/  FADD R22, R49, R22 ;  /* 0x0000001631167221 */ /* 0x004fc40000000000 */
[----:B------:R-:W2:Y:S01]  /*8950*/  LDL.LU R49, [R1+0x4c0] ;  /* 0x0004c00001317983 */ /* 0x000ea20000300800 */
[----:B----4-:R-:W-:-:S03]  /*8960*/  FADD R23, R50, R23 ;  /* 0x0000001732177221 */ /* 0x010fc60000000000 */
[----:B------:R-:W4:Y:S01]  /*8970*/  LDL.LU R50, [R1+0x4bc] ;  /* 0x0004bc0001327983 */ /* 0x000f220000300800 */
[----:B---3--:R-:W-:-:S03]  /*8980*/  FADD R224, R51, R224 ;  /* 0x000000e033e07221 */ /* 0x008fc60000000000 */
[----:B------:R-:W3:Y:S01]  /*8990*/  LDL.LU R51, [R1+0x4b8] ;  /* 0x0004b80001337983 */ /* 0x000ee20000300800 */
[----:B------:R-:W-:-:S03]  /*89a0*/  FADD R225, R52, R225 ;  /* 0x000000e134e17221 */ /* 0x000fc60000000000 */
[----:B------:R-:W3:Y:S01]  /*89b0*/  LDL.LU R52, [R1+0x4b4] ;  /* 0x0004b40001347983 */ /* 0x000ee20000300800 */
[----:B------:R-:W-:-:S03]  /*89c0*/  FADD R226, R53, R226 ;  /* 0x000000e235e27221 */ /* 0x000fc60000000000 */
[----:B------:R-:W3:Y:S01]  /*89d0*/  LDL.LU R53, [R1+0x4b0] ;  /* 0x0004b00001357983 */ /* 0x000ee20000300800 */
[----:B------:R-:W-:-:S03]  /*89e0*/  FADD R227, R54, R227 ;  /* 0x000000e336e37221 */ /* 0x000fc60000000000 */
[----:B------:R-:W3:Y:S01]  /*89f0*/  LDL.LU R54, [R1+0x4ac] ;  /* 0x0004ac0001367983 */ /* 0x000ee20000300800 */
[----:B------:R-:W-:-:S03]  /*8a00*/  FADD R228, R55, R228 ;  /* 0x000000e437e47221 */ /* 0x000fc60000000000 */
[----:B------:R-:W3:Y:S04]  /*8a10*/  LDL.LU R55, [R1+0x4a8] ;  /* 0x0004a80001377983 */ /* 0x000ee80000300800 */
[----:B------:R-:W3:Y:S01]  /*8a20*/  LDL.LU R40, [R1+0x4a4] ;  /* 0x0004a40001287983 */ /* 0x000ee20000300800 */
[----:B------:R-:W-:-:S03]  /*8a30*/  FADD R42, R41, R42 ;  /* 0x0000002a292a7221 */ /* 0x000fc60000000000 */
[----:B------:R-:W3:Y:S04]  /*8a40*/  LDL.LU R41, [R1+0x4a0] ;  /* 0x0004a00001297983 */ /* 0x000ee80000300800 */
[----:B------:R0:W-:Y:S04]  /*8a50*/  STL [R1+0xa0], R42 ;  /* 0x0000a02a01007387 */ /* 0x0001e80000100800 */
[----:B0-----:R-:W3:Y:S01]  /*8a60*/  LDL.LU R42, [R1+0x49c] ;  /* 0x00049c00012a7983 */ /* 0x001ee20000300800 */
[----:B------:R-:W-:-:S03]  /*8a70*/  FADD R44, R43, R44 ;  /* 0x0000002c2b2c7221 */ /* 0x000fc60000000000 */
[----:B------:R-:W3:Y:S04]  /*8a80*/  LDL.LU R43, [R1+0x498] ;  /* 0x00049800012b7983 */ /* 0x000ee80000300800 */
[----:B------:R0:W-:Y:S01]  /*8a90*/  STL [R1+0xa4], R44 ;  /* 0x0000a42c01007387 */ /* 0x0001e20000100800 */
[----:B------:R-:W-:-:S03]  /*8aa0*/  FADD R2, R33, R2 ;  /* 0x0000000221027221 */ /* 0x000fc60000000000 */
[----:B0-----:R-:W3:Y:S01]  /*8ab0*/  LDL.LU R44, [R1+0x494] ;  /* 0x00049400012c7983 */ /* 0x001ee20000300800 */
[----:B------:R-:W-:-:S03]  /*8ac0*/  FADD R46, R45, R46 ;  /* 0x0000002e2d2e7221 */ /* 0x000fc60000000000 */
[----:B------:R-:W3:Y:S01]  /*8ad0*/  LDL.LU R45, [R1+0x490] ;  /* 0x00049000012d7983 */ /* 0x000ee20000300800 */
[----:B------:R-:W-:-:S03]  /*8ae0*/  FADD R31, R47, R31 ;  /* 0x0000001f2f1f7221 */ /* 0x000fc60000000000 */
[----:B------:R0:W-:Y:S01]  /*8af0*/  STL [R1+0xa8], R46 ;  /* 0x0000a82e01007387 */ /* 0x0001e20000100800 */
[----:B------:R-:W-:-:S01]  /*8b00*/  FADD R29, R30, R29 ;  /* 0x0000001d1e1d7221 */ /* 0x000fc20000000000 */
[----:B------:R-:W-:Y:S02]  /*8b10*/  FADD R27, R28, R27 ;  /* 0x0000001b1c1b7221 */ /* 0x000fe40000000000 */
[----:B0-----:R-:W3:Y:S01]  /*8b20*/  LDL.LU R46, [R1+0x48c] ;  /* 0x00048c00012e7983 */ /* 0x001ee20000300800 */
[----:B------:R-:W-:-:S03]  /*8b30*/  FADD R25, R26, R25 ;  /* 0x000000191a197221 */ /* 0x000fc60000000000 */
[----:B------:R-:W3:Y:S04]  /*8b40*/  LDL.LU R47, [R1+0x488] ;  /* 0x00048800012f7983 */ /* 0x000ee80000300800 */
[----:B------:R0:W-:Y:S04]  /*8b50*/  STL [R1+0xac], R31 ;  /* 0x0000ac1f01007387 */ /* 0x0001e80000100800 */
[----:B------:R1:W-:Y:S04]  /*8b60*/  STL [R1+0xb0], R29 ;  /* 0x0000b01d01007387 */ /* 0x0003e80000100800 */
[----:B------:R1:W-:Y:S01]  /*8b70*/  STL [R1+0xb4], R27 ;  /* 0x0000b41b01007387 */ /* 0x0003e20000100800 */
[----:B------:R-:W-:-:S03]  /*8b80*/  FADD R0, R5, R0 ;  /* 0x0000000005007221 */ /* 0x000fc60000000000 */
[----:B------:R1:W-:Y:S01]  /*8b90*/  STL [R1+0xb8], R25 ;  /* 0x0000b81901007387 */ /* 0x0003e20000100800 */
[----:B------:R-:W-:-:S01]  /*8ba0*/  FADD R24, R38, R24 ;  /* 0x0000001826187221 */ /* 0x000fc20000000000 */
[----:B------:R-:W-:-:S04]  /*8bb0*/  FADD R4, R36, R4 ;  /* 0x0000000424047221 */ /* 0x000fc80000000000 */
[----:B------:R1:W-:Y:S01]  /*8bc0*/  STL [R1+0xbc], R24 ;  /* 0x0000bc1801007387 */ /* 0x0003e20000100800 */
[----:B------:R-:W-:-:S03]  /*8bd0*/  FADD R3, R35, R3 ;  /* 0x0000000323037221 */ /* 0x000fc60000000000 */
[----:B------:R1:W-:Y:S04]  /*8be0*/  STL [R1+0xc0], R4 ;  /* 0x0000c00401007387 */ /* 0x0003e80000100800 */
[----:B------:R-:W2:Y:S04]  /*8bf0*/  LDL.LU R33, [R1+0xd0] ;  /* 0x0000d00001217983 */ /* 0x000ea80000300800 */
[----:B------:R1:W-:Y:S04]  /*8c00*/  STL [R1+0xc4], R3 ;  /* 0x0000c40301007387 */ /* 0x0003e80000100800 */
[----:B------:R-:W4:Y:S04]  /*8c10*/  LDL.LU R35, [R1+0xd4] ;  /* 0x0000d40001237983 */ /* 0x000f280000300800 */
[----:B------:R1:W-:Y:S04]  /*8c20*/  STL [R1+0xc8], R2 ;  /* 0x0000c80201007387 */ /* 0x0003e80000100800 */
[----:B------:R-:W3:Y:S04]  /*8c30*/  LDL.LU R38, [R1+0xd8] ;  /* 0x0000d80001267983 */ /* 0x000ee80000300800 */
[----:B------:R1:W-:Y:S04]  /*8c40*/  STL [R1+0xcc], R0 ;  /* 0x0000cc0001007387 */ /* 0x0003e80000100800 */
[----:B------:R-:W3:Y:S04]  /*8c50*/  LDL.LU R36, [R1+0xdc] ;  /* 0x0000dc0001247983 */ /* 0x000ee80000300800 */
[----:B0-----:R-:W3:Y:S04]  /*8c60*/  LDL.LU R31, [R1+0xe0] ;  /* 0x0000e000011f7983 */ /* 0x001ee80000300800 */
[----:B------:R-:W3:Y:S04]  /*8c70*/  LDL.LU R30, [R1+0xe4] ;  /* 0x0000e400011e7983 */ /* 0x000ee80000300800 */
[----:B-1----:R-:W3:Y:S04]  /*8c80*/  LDL.LU R29, [R1+0xe8] ;  /* 0x0000e800011d7983 */ /* 0x002ee80000300800 */
[----:B------:R-:W3:Y:S04]  /*8c90*/  LDL.LU R28, [R1+0xec] ;  /* 0x0000ec00011c7983 */ /* 0x000ee80000300800 */
        /* <DEDUP_REMOVED lines=8> */
[----:B------:R-:W3:Y:S01]  /*8d20*/  LDL.LU R0, [R1+0x110] ;  /* 0x0001100001007983 */ /* 0x000ee20000300800 */
[----:B--2---:R-:W-:-:S03]  /*8d30*/  FADD R33, R32, R33 ;  /* 0x0000002120217221 */ /* 0x004fc60000000000 */
[----:B------:R-:W2:Y:S04]  /*8d40*/  LDL.LU R32, [R1+0x484] ;  /* 0x0004840001207983 */ /* 0x000ea80000300800 */
[----:B------:R0:W-:Y:S01]  /*8d50*/  STL [R1+0xd0], R33 ;  /* 0x0000d02101007387 */ /* 0x0001e20000100800 */
[----:B----4-:R-:W-:-:S01]  /*8d60*/  FADD R35, R34, R35 ;  /* 0x0000002322237221 */ /* 0x010fc20000000000 */
[----:B---3--:R-:W-:Y:S02]  /*8d70*/  FADD R38, R39, R38 ;  /* 0x0000002627267221 */ /* 0x008fe40000000000 */
[----:B0-----:R-:W3:Y:S04]  /*8d80*/  LDL.LU R33, [R1+0x480] ;  /* 0x0004800001217983 */ /* 0x001ee80000300800 */
[----:B------:R-:W4:Y:S01]  /*8d90*/  LDL.LU R34, [R1+0x47c] ;  /* 0x00047c0001227983 */ /* 0x000f220000300800 */
[----:B------:R-:W-:-:S03]  /*8da0*/  FADD R36, R37, R36 ;  /* 0x0000002425247221 */ /* 0x000fc60000000000 */
[----:B------:R0:W-:Y:S01]  /*8db0*/  STL [R1+0xd4], R35 ;  /* 0x0000d42301007387 */ /* 0x0001e20000100800 */
[----:B------:R-:W-:-:S01]  /*8dc0*/  FADD R31, R216, R31 ;  /* 0x0000001fd81f7221 */ /* 0x000fc20000000000 */
[----:B------:R-:W-:Y:S02]  /*8dd0*/  FADD R30, R217, R30 ;  /* 0x0000001ed91e7221 */ /* 0x000fe40000000000 */
[----:B0-----:R-:W4:Y:S01]  /*8de0*/  LDL.LU R35, [R1+0x478] ;  /* 0x0004780001237983 */ /* 0x001f220000300800 */
[----:B------:R-:W-:-:S03]  /*8df0*/  FADD R29, R218, R29 ;  /* 0x0000001dda1d7221 */ /* 0x000fc60000000000 */
[----:B------:R0:W-:Y:S01]  /*8e00*/  STL [R1+0xd8], R38 ;  /* 0x0000d82601007387 */ /* 0x0001e20000100800 */
        /* <DEDUP_REMOVED lines=19> */
[----:B------:R1:W-:Y:S04]  /*8f40*/  STL [R1+0x100], R5 ;  /* 0x0001000501007387 */ /* 0x0003e80000100800 */
[----:B------:R1:W-:Y:S04]  /*8f50*/  STL [R1+0x104], R4 ;  /* 0x0001040401007387 */ /* 0x0003e80000100800 */
[----:B------:R-:W2:Y:S04]  /*8f60*/  LDL.LU R39, [R1+0x114] ;  /* 0x0001140001277983 */ /* 0x000ea80000300800 */
[----:B------:R1:W-:Y:S04]  /*8f70*/  STL [R1+0x108], R3 ;  /* 0x0001080301007387 */ /* 0x0003e80000100800 */
[----:B0-----:R-:W3:Y:S04]  /*8f80*/  LDL.LU R38, [R1+0x118] ;  /* 0x0001180001267983 */ /* 0x001ee80000300800 */
[----:B------:R0:W-:Y:S04]  /*8f90*/  STL [R1+0x10c], R2 ;  /* 0x00010c0201007387 */ /* 0x0001e80000100800 */
[----:B------:R-:W4:Y:S04]  /*8fa0*/  LDL.LU R37, [R1+0x11c] ;  /* 0x00011c0001257983 */ /* 0x000f280000300800 */
[----:B------:R0:W-:Y:S04]  /*8fb0*/  STL [R1+0x110], R0 ;  /* 0x0001100001007387 */ /* 0x0001e80000100800 */
[----:B-1----:R-:W4:Y:S04]  /*8fc0*/  LDL.LU R36, [R1+0x120] ;  /* 0x0001200001247983 */ /* 0x002f280000300800 */
[----:B------:R-:W4:Y:S04]  /*8fd0*/  LDL.LU R31, [R1+0x124] ;  /* 0x00012400011f7983 */ /* 0x000f280000300800 */
        /* <DEDUP_REMOVED lines=10> */
[----:B0-----:R-:W4:Y:S04]  /*9080*/  LDL.LU R2, [R1+0x150] ;  /* 0x0001500001027983 */ /* 0x001f280000300800 */
[----:B------:R-:W4:Y:S01]  /*9090*/  LDL.LU R0, [R1+0x154] ;  /* 0x0001540001007983 */ /* 0x000f220000300800 */
[----:B--2---:R-:W-:-:S01]  /*90a0*/  FADD R39, R213, R39 ;  /* 0x00000027d5277221 */ /* 0x004fc20000000000 */
[----:B---3--:R-:W-:-:S04]  /*90b0*/  FADD R38, R214, R38 ;  /* 0x00000026d6267221 */ /* 0x008fc80000000000 */
[----:B------:R0:W-:Y:S01]  /*90c0*/  STL [R1+0x114], R39 ;  /* 0x0001142701007387 */ /* 0x0001e20000100800 */
[----:B----4-:R-:W-:-:S03]  /*90d0*/  FADD R37, R215, R37 ;  /* 0x00000025d7257221 */ /* 0x010fc60000000000 */
        /* <DEDUP_REMOVED lines=26> */
[----:B0-----:R-:W4:Y:S01]  /*9280*/  LDL.LU R39, [R1+0x158] ;  /* 0x0001580001277983 */ /* 0x001f220000300800 */
[----:B------:R-:W-:-:S03]  /*9290*/  FADD R0, R197, R0 ;  /* 0x00000000c5007221 */ /* 0x000fc60000000000 */
[----:B------:R0:W-:Y:S04]  /*92a0*/  STL [R1+0x14c], R3 ;  /* 0x00014c0301007387 */ /* 0x0001e80000100800 */
[----:B-1----:R-:W4:Y:S04]  /*92b0*/  LDL.LU R38, [R1+0x15c] ;  /* 0x00015c0001267983 */ /* 0x002f280000300800 */
[----:B------:R1:W-:Y:S04]  /*92c0*/  STL [R1+0x150], R2 ;  /* 0x0001500201007387 */ /* 0x0003e80000100800 */
[----:B--2---:R-:W2:Y:S04]  /*92d0*/  LDL.LU R37, [R1+0x160] ;  /* 0x0001600001257983 */ /* 0x004ea80000300800 */
[----:B------:R1:W-:Y:S04]  /*92e0*/  STL [R1+0x154], R0 ;  /* 0x0001540001007387 */ /* 0x0003e80000100800 */
[----:B---3--:R-:W3:Y:S04]  /*92f0*/  LDL.LU R36, [R1+0x164] ;  /* 0x0001640001247983 */ /* 0x008ee80000300800 */
[----:B----4-:R-:W4:Y:S04]  /*9300*/  LDL.LU R31, [R1+0x168] ;  /* 0x00016800011f7983 */ /* 0x010f280000300800 */
        /* <DEDUP_REMOVED lines=10> */
[----:B-1----:R-:W4:Y:S04]  /*93b0*/  LDL.LU R2, [R1+0x194] ;  /* 0x0001940001027983 */ /* 0x002f280000300800 */
[----:B------:R-:W4:Y:S01]  /*93c0*/  LDL.LU R0, [R1+0x198] ;  /* 0x0001980001007983 */ /* 0x000f220000300800 */
[----:B------:R-:W-:-:S01]  /*93d0*/  FADD R39, R198, R39 ;  /* 0x00000027c6277221 */ /* 0x000fc20000000000 */
[----:B------:R-:W-:-:S04]  /*93e0*/  FADD R38, R199, R38 ;  /* 0x00000026c7267221 */ /* 0x000fc80000000000 */
[----:B------:R0:W-:Y:S01]  /*93f0*/  STL [R1+0x158], R39 ;  /* 0x0001582701007387 */ /* 0x0001e20000100800 */
[----:B--2---:R-:W-:-:S03]  /*9400*/  FADD R37, R184, R37 ;  /* 0x00000025b8257221 */ /* 0x004fc60000000000 */
[----:B------:R1:W-:Y:S01]  /*9410*/  STL [R1+0x15c], R38 ;  /* 0x00015c2601007387 */ /* 0x0003e20000100800 */
[----:B---3--:R-:W-:-:S03]  /*9420*/  FADD R36, R185, R36 ;  /* 0x00000024b9247221 */ /* 0x008fc60000000000 */
        /* <DEDUP_REMOVED lines=404> */
[----:B------:R-:W-:Y:S01]  /*ad70*/  STL [R1+0x378], R39 ;  /* 0x0003782701007387 */ /* 0x000fe20000100800 */
[----:B--2---:R-:W-:-:S03]  /*ad80*/  FADD R37, R48, R37 ;  /* 0x0000002530257221 */ /* 0x004fc60000000000 */
[----:B------:R-:W-:Y:S01]  /*ad90*/  STL [R1+0x37c], R38 ;  /* 0x00037c2601007387 */ /* 0x000fe20000100800 */
[----:B---3--:R-:W-:-:S03]  /*ada0*/  FADD R36, R49, R36 ;  /* 0x0000002431247221 */ /* 0x008fc60000000000 */
[----:B------:R-:W-:Y:S01]  /*adb0*/  STL [R1+0x380], R37 ;  /* 0x0003802501007387 */ /* 0x000fe20000100800 */
[----:B----4-:R-:W-:-:S03]  /*adc0*/  FADD R31, R50, R31 ;  /* 0x0000001f321f7221 */ /* 0x010fc60000000000 */
[----:B------:R0:W-:Y:S01]  /*add0*/  STL [R1+0x384], R36 ;  /* 0x0003842401007387 */ /* 0x0001e20000100800 */
[----:B------:R-:W-:-:S03]  /*ade0*/  FADD R30, R51, R30 ;  /* 0x0000001e331e7221 */ /* 0x000fc60000000000 */
[----:B------:R-:W-:Y:S01]  /*adf0*/  STL [R1+0x388], R31 ;  /* 0x0003881f01007387 */ /* 0x000fe20000100800 */
        /* <DEDUP_REMOVED lines=13> */
[----:B------:R1:W-:Y:S01]  /*aed0*/  STL [R1+0x3a4], R24 ;  /* 0x0003a41801007387 */ /* 0x0003e20000100800 */
[----:B------:R-:W-:-:S03]  /*aee0*/  FADD R4, R43, R4 ;  /* 0x000000042b047221 */ /* 0x000fc60000000000 */
[----:B------:R-:W-:Y:S01]  /*aef0*/  STL [R1+0x3a8], R5 ;  /* 0x0003a80501007387 */ /* 0x000fe20000100800 */
[----:B------:R-:W-:-:S03]  /*af00*/  FADD R3, R44, R3 ;  /* 0x000000032c037221 */ /* 0x000fc60000000000 */
[----:B------:R2:W-:Y:S04]  /*af10*/  STL [R1+0x3ac], R4 ;  /* 0x0003ac0401007387 */ /* 0x0005e80000100800 */
[----:B0-----:R-:W3:Y:S04]  /*af20*/  LDL.LU R36, [R1+0x3bc] ;  /* 0x0003bc0001247983 */ /* 0x001ee80000300800 */
[----:B------:R0:W-:Y:S04]  /*af30*/  STL [R1+0x3b0], R3 ;  /* 0x0003b00301007387 */ /* 0x0001e80000100800 */
[----:B------:R-:W4:Y:S01]  /*af40*/  LDL.LU R37, [R1+0x3c0] ;  /* 0x0003c00001257983 */ /* 0x000f220000300800 */
[----:B------:R-:W-:-:S01]  /*af50*/  FADD R2, R45, R2 ;  /* 0x000000022d027221 */ /* 0x000fc20000000000 */
[----:B------:R-:W-:-:S04]  /*af60*/  FADD R0, R46, R0 ;  /* 0x000000002e007221 */ /* 0x000fc80000000000 */
[----:B------:R0:W-:Y:S04]  /*af70*/  STL [R1+0x3b4], R2 ;  /* 0x0003b40201007387 */ /* 0x0001e80000100800 */
[----:B------:R-:W4:Y:S04]  /*af80*/  LDL.LU R38, [R1+0x3c4] ;  /* 0x0003c40001267983 */ /* 0x000f280000300800 */
[----:B------:R0:W-:Y:S04]  /*af90*/  STL [R1+0x3b8], R0 ;  /* 0x0003b80001007387 */ /* 0x0001e80000100800 */
[----:B------:R-:W4:Y:S04]  /*afa0*/  LDL.LU R39, [R1+0x3c8] ;  /* 0x0003c80001277983 */ /* 0x000f280000300800 */
        /* <DEDUP_REMOVED lines=8> */
[----:B--2---:R-:W2:Y:S04]  /*b030*/  LDL.LU R4, [R1+0x3ec] ;  /* 0x0003ec0001047983 */ /* 0x004ea80000300800 */
[----:B0-----:R-:W2:Y:S04]  /*b040*/  LDL.LU R3, [R1+0x3f0] ;  /* 0x0003f00001037983 */ /* 0x001ea80000300800 */
[----:B------:R-:W2:Y:S04]  /*b050*/  LDL.LU R2, [R1+0x3f4] ;  /* 0x0003f40001027983 */ /* 0x000ea80000300800 */
[----:B------:R-:W2:Y:S04]  /*b060*/  LDL.LU R5, [R1+0x3f8] ;  /* 0x0003f80001057983 */ /* 0x000ea80000300800 */
[----:B------:R-:W2:Y:S01]  /*b070*/  LDL.LU R0, [R1+0x3fc] ;  /* 0x0003fc0001007983 */ /* 0x000ea20000300800 */
[----:B---3--:R-:W-:-:S05]  /*b080*/  FADD R36, R47, R36 ;  /* 0x000000242f247221 */ /* 0x008fca0000000000 */
[----:B------:R0:W-:Y:S01]  /*b090*/  STL [R1+0x3bc], R36 ;  /* 0x0003bc2401007387 */ /* 0x0001e20000100800 */
[----:B----4-:R-:W-:-:S03]  /*b0a0*/  FADD R37, R32, R37 ;  /* 0x0000002520257221 */ /* 0x010fc60000000000 */
[----:B0-----:R-:W3:Y:S04]  /*b0b0*/  LDL.LU R36, [R1+0x474] ;  /* 0x0004740001247983 */ /* 0x001ee80000300800 */
[----:B------:R0:W-:Y:S04]  /*b0c0*/  STL [R1+0x3c0], R37 ;  /* 0x0003c02501007387 */ /* 0x0001e80000100800 */
[----:B0-----:R-:W4:Y:S01]  /*b0d0*/  LDL.LU R37, [R1+0x470] ;  /* 0x0004700001257983 */ /* 0x001f220000300800 */
[----:B------:R-:W-:-:S01]  /*b0e0*/  FADD R38, R33, R38 ;  /* 0x0000002621267221 */ /* 0x000fc20000000000 */
[----:B------:R-:W-:Y:S01]  /*b0f0*/  FADD R39, R34, R39 ;  /* 0x0000002722277221 */ /* 0x000fe20000000000 */
[----:B------:R-:W-:-:S03]  /*b100*/  FADD R24, R35, R24 ;  /* 0x0000001823187221 */ /* 0x000fc60000000000 */
[----:B------:R0:W-:Y:S04]  /*b110*/  STL [R1+0x3c4], R38 ;  /* 0x0003c42601007387 */ /* 0x0001e80000100800 */
[----:B0-----:R-:W2:Y:S04]  /*b120*/  LDL.LU R38, [R1+0x46c] ;  /* 0x00046c0001267983 */ /* 0x001ea80000300800 */
[----:B------:R0:W-:Y:S04]  /*b130*/  STL [R1+0x3c8], R39 ;  /* 0x0003c82701007387 */ /* 0x0001e80000100800 */
[----:B0-----:R-:W2:Y:S04]  /*b140*/  LDL.LU R39, [R1+0x468] ;  /* 0x0004680001277983 */ /* 0x001ea80000300800 */
[----:B------:R0:W-:Y:S04]  /*b150*/  STL [R1+0x3cc], R24 ;  /* 0x0003cc1801007387 */ /* 0x0001e80000100800 */
[----:B0-----:R-:W2:Y:S01]  /*b160*/  LDL.LU R24, [R1+0x464] ;  /* 0x0004640001187983 */ /* 0x001ea20000300800 */
[----:B---3--:R-:W-:-:S05]  /*b170*/  FADD R25, R36, R25 ;  /* 0x0000001924197221 */ /* 0x008fca0000000000 */
[----:B------:R0:W-:Y:S01]  /*b180*/  STL [R1+0x3d0], R25 ;  /* 0x0003d01901007387 */ /* 0x0001e20000100800 */
[----:B----4-:R-:W-:-:S03]  /*b190*/  FADD R26, R37, R26 ;  /* 0x0000001a251a7221 */ /* 0x010fc60000000000 */
[----:B0-----:R-:W3:Y:S04]  /*b1a0*/  LDL.LU R25, [R1+0x460] ;  /* 0x0004600001197983 */ /* 0x001ee80000300800 */
[----:B------:R0:W-:Y:S04]  /*b1b0*/  STL [R1+0x3d4], R26 ;  /* 0x0003d41a01007387 */ /* 0x0001e80000100800 */
[----:B0-----:R-:W4:Y:S01]  /*b1c0*/  LDL.LU R26, [R1+0x45c] ;  /* 0x00045c00011a7983 */ /* 0x001f220000300800 */
[----:B--2---:R-:W-:-:S05]  /*b1d0*/  FADD R27, R38, R27 ;  /* 0x0000001b261b7221 */ /* 0x004fca0000000000 */
[----:B------:R0:W-:Y:S01]  /*b1e0*/  STL [R1+0x3d8], R27 ;  /* 0x0003d81b01007387 */ /* 0x0001e20000100800 */
[----:B------:R-:W-:-:S03]  /*b1f0*/  FADD R28, R39, R28 ;  /* 0x0000001c271c7221 */ /* 0x000fc60000000000 */
[----:B0-----:R-:W2:Y:S04]  /*b200*/  LDL.LU R27, [R1+0x458] ;  /* 0x00045800011b7983 */ /* 0x001ea80000300800 */
[----:B------:R0:W-:Y:S01]  /*b210*/  STL [R1+0x3dc], R28 ;  /* 0x0003dc1c01007387 */ /* 0x0001e20000100800 */
[----:B------:R-:W-:-:S03]  /*b220*/  FADD R29, R24, R29 ;  /* 0x0000001d181d7221 */ /* 0x000fc60000000000 */
        /* <DEDUP_REMOVED lines=12> */
[----:B0-----:R0:W5:Y:S04]  /*b2f0*/  LDL.LU R4, [R1+0x444] ;  /* 0x0004440001047983 */ /* 0x0011680000300800 */
[----:B------:R1:W-:Y:S01]  /*b300*/  STL [R1+0x3f0], R3 ;  /* 0x0003f00301007387 */ /* 0x0003e20000100800 */
[----:B------:R-:W-:-:S03]  /*b310*/  FADD R2, R29, R2 ;  /* 0x000000021d027221 */ /* 0x000fc60000000000 */
[----:B-1----:R0:W5:Y:S04]  /*b320*/  LDL.LU R3, [R1+0x440] ;  /* 0x0004400001037983 */ /* 0x0021680000300800 */
[----:B------:R1:W-:Y:S04]  /*b330*/  STL [R1+0x3f4], R2 ;  /* 0x0003f40201007387 */ /* 0x0003e80000100800 */
[----:B-1----:R0:W5:Y:S01]  /*b340*/  LDL.LU R2, [R1+0x43c] ;  /* 0x00043c0001027983 */ /* 0x0021620000300800 */
[----:B------:R-:W-:Y:S01]  /*b350*/  UMOV UR9, URZ ;  /* 0x0000003f00097c82 */ /* 0x000fe20008000000 */
[----:B---3--:R-:W-:Y:S01]  /*b360*/  FADD R5, R30, R5 ;  /* 0x000000051e057221 */ /* 0x008fe20000000000 */
[----:B----4-:R-:W-:-:S05]  /*b370*/  FADD R0, R0, R31 ;  /* 0x0000001f00007221 */ /* 0x010fca0000000000 */
[----:B------:R1:W-:Y:S04]  /*b380*/  STL [R1+0x3fc], R0 ;  /* 0x0003fc0001007387 */ /* 0x0003e80000100800 */
[----:B------:R0:W-:Y:S01]  /*b390*/  STL [R1+0x3f8], R5 ;  /* 0x0003f80501007387 */ /* 0x0001e20000100800 */
[----:B-1----:R-:W-:-:S07]  /*b3a0*/  IMAD.U32 R0, RZ, RZ, UR9 ;  /* 0x00000009ff007e24 */ /* 0x002fce000f8e00ff */
.L_x_29:
[----:B------:R-:W-:Y:S05]  /*b3b0*/  @!P1 BRA `(.L_x_30) ;  /* 0x0000000000049947 */ /* 0x000fea0003800000 */
[----:B------:R-:W-:Y:S01]  /*b3c0*/  BPT.TRAP 0x1 ;  /* 0x000000040000795c */ /* 0x000fe20000300000 */
.L_x_30:
[----:B-----5:R1:W-:Y:S04]  /*b3d0*/  STL [R1+0x440], R2 ;  /* 0x0004400201007387 */ /* 0x0203e80000100800 */
[----:B0-----:R-:W2:Y:S04]  /*b3e0*/  LDL R5, [R1+0x408] ;  /* 0x0004080001057983 */ /* 0x001ea80000100800 */
[----:B-1----:R-:W3:Y:S04]  /*b3f0*/  LDL R2, [R1+0x410] ;  /* 0x0004100001027983 */ /* 0x002ee80000100800 */
[----:B------:R0:W-:Y:S04]  /*b400*/  STL [R1+0x43c], R0 ;  /* 0x00043c0001007387 */ /* 0x0001e80000100800 */
[----:B0-----:R-:W4:Y:S01]  /*b410*/  LDL R0, [R1+0x40c] ;  /* 0x00040c0001007983 */ /* 0x001f220000100800 */
[----:B------:R-:W-:-:S02]  /*b420*/  R2UR UR10, R4 ;  /* 0x00000000040a72ca */ /* 0x000fc400000e0000 */
[----:B--2---:R-:W-:-:S11]  /*b430*/  ISETP.NE.AND P0, PT, R5, RZ, PT ;  /* 0x000000ff0500720c */ /* 0x004fd60003f05270 */
[----:B------:R-:W-:-:S05]  /*b440*/  IMAD.U32 R5, RZ, RZ, UR10 ;  /* 0x0000000aff057e24 */ /* 0x000fca000f8e00ff */
[----:B------:R-:W-:-:S05]  /*b450*/  @P0 LEA R5, R5, UR61, 0x3 ;  /* 0x0000003d05050c11 */ /* 0x000fca000f8e18ff */
[----:B------:R-:W-:Y:S01]  /*b460*/  @P0 VIADD R5, R5, 0x80 ;  /* 0x0000008005050836 */ /* 0x000fe20000000000 */
[----:B---3--:R-:W-:Y:S02]  /*b470*/  R2UR UR9, R2 ;  /* 0x00000000020972ca */ /* 0x008fe400000e0000 */
[----:B------:R0:W5:Y:S02]  /*b480*/  LDL.LU R2, [R1+0x440] ;  /* 0x0004400001027983 */ /* 0x0001640000300800 */
[----:B----4-:R-:W-:Y:S02]  /*b490*/  @P0 PRMT R5, R0, 0x654, R5 ;  /* 0x0000065400050816 */ /* 0x010fe40000000005 */
[----:B------:R0:W5:Y:S02]  /*b4a0*/  LDL.LU R0, [R1+0x43c] ;  /* 0x00043c0001007983 */ /* 0x0001640000300800 */
[----:B------:R0:W-:Y:S05]  /*b4b0*/  @P0 SYNCS.ARRIVE.TRANS64.RED.A1T0 RZ, [R5+URZ], RZ ;  /* 0x000000ff05ff09a7 */ /* 0x0001ea000810043f */
[----:B------:R-:W-:-:S06]  /*b4c0*/  UISETP.GT.U32.AND UP0, UPT, UR9, 0x1, UPT ;  /* 0x000000010900788c */ /* 0x000fcc000bf04070 */
[----:B------:R-:W-:-:S13]  /*b4d0*/  PLOP3.LUT P0, PT, PT, PT, UP0, 0x80, 0x0 ;  /* 0x000000000000781c */ /* 0x000fda0003f0f008 */
[----:B0-----:R-:W-:Y:S05]  /*b4e0*/  @P0 BRA `(.L_x_31) ;  /* 0x0000000000040947 */ /* 0x001fea0003800000 */
[----:B------:R-:W-:Y:S01]  /*b4f0*/  BPT.TRAP 0x1 ;  /* 0x000000040000795c */ /* 0x000fe20000300000 */
.L_x_31:
[----:B------:R-:W-:Y:S01]  /*b500*/  R2UR UR9, R4 ;  /* 0x00000000040972ca */ /* 0x000fe200000e0000 */
[----:B------:R-:W-:Y:S01]  /*b510*/  UIADD3 UR60, UR60, 0x1, URZ ;  /* 0x000000013c3c7890 */ /* 0x000fe2000fffe03f */
[C---:B------:R-:W-:Y:S01]  /*b520*/  ISETP.GT.AND P0, PT, R3.reuse, 0x1, PT ;  /* 0x000000010300780c */ /* 0x040fe20003f04270 */
[----:B------:R-:W-:Y:S02]  /*b530*/  VIADD R3, R3, 0xffffffff ;  /* 0xffffffff03037836 */ /* 0x000fe40000000000 */
[----:B------:R-:W-:-:S04]  /*b540*/  UISETP.NE.AND UP0, UPT, UR60, 0x10, UPT ;  /* 0x000000103c00788c */ /* 0x000fc8000bf05270 */
[----:B------:R-:W-:Y:S02]  /*b550*/  USEL UR10, URZ, 0x1, UP0 ;  /* 0x000000013f0a7887 */ /* 0x000fe40008000000 */
[----:B------:R-:W-:Y:S02]  /*b560*/  USEL UR60, UR60, URZ, UP0 ;  /* 0x0000003f3c3c7287 */ /* 0x000fe40008000000 */
[----:B------:R-:W-:Y:S02]  /*b570*/  UIADD3 UR9, UR9, 0x1, URZ ;  /* 0x0000000109097890 */ /* 0x000fe4000fffe03f */
[----:B-----5:R-:W-:Y:S02]  /*b580*/  LOP3.LUT R2, R2, UR10, RZ, 0x3c, !PT ;  /* 0x0000000a02027c12 */ /* 0x020fe4000f8e3cff */
[----:B------:R-:W-:-:S04]  /*b590*/  UISETP.NE.AND UP1, UPT, UR9, 0x10, UPT ;  /* 0x000000100900788c */ /* 0x000fc8000bf25270 */
[----:B------:R-:W-:-:S06]  /*b5a0*/  USEL UR9, UR9, URZ, UP1 ;  /* 0x0000003f09097287 */ /* 0x000fcc0008800000 */
[----:B------:R-:W-:Y:S01]  /*b5b0*/  IMAD.U32 R4, RZ, RZ, UR9 ;  /* 0x00000009ff047e24 */ /* 0x000fe2000f8e00ff */
[----:B------:R-:W-:Y:S01]  /*b5c0*/  UMOV UR9, 0x1 ;  /* 0x0000000100097882 */ /* 0x000fe20000000000 */
[----:B------:R-:W-:Y:S05]  /*b5d0*/  @P0 BRA `(.L_x_32) ;  /* 0xffffffb800540947 */ /* 0x000fea000383ffff */
.L_x_24:
[----:B------:R-:W-:-:S13]  /*b5e0*/  R2UR UR8, R0 ;  /* 0x00000000000872ca */ /* 0x000fda00000e0000 */
[----:B------:R-:W-:-:S04]  /*b5f0*/  UISETP.NE.AND UP0, UPT, UR8, URZ, UPT ;  /* 0x0000003f0800728c */ /* 0x000fc8000bf05270 */
[----:B------:R-:W-:-:S06]  /*b600*/  USEL UR8, URZ, 0x1, !UP0 ;  /* 0x000000013f087887 */ /* 0x000fcc000c000000 */
[----:B------:R-:W-:-:S13]  /*b610*/  ISETP.NE.AND P0, PT, RZ, UR8, PT ;  /* 0x00000008ff007c0c */ /* 0x000fda000bf05270 */
[----:B------:R-:W-:Y:S05]  /*b620*/  @!P0 BRA `(.L_x_33) ;  /* 0x0000003000708947 */ /* 0x000fea0003800000 */
[----:B------:R-:W3:Y:S04]  /*b630*/  LDL.LU R0, [R1+0x6c] ;  /* 0x00006c0001007983 */ /* 0x000ee80000300800 */
[----:B------:R-:W4:Y:S04]  /*b640*/  LDL.LU R2, [R1+0x70] ;  /* 0x0000700001027983 */ /* 0x000f280000300800 */
[----:B------:R-:W2:Y:S04]  /*b650*/  LDL.LU R3, [R1+0x74] ;  /* 0x0000740001037983 */ /* 0x000ea80000300800 */
[----:B------:R-:W2:Y:S04]  /*b660*/  LDL.LU R4, [R1+0x78] ;  /* 0x0000780001047983 */ /* 0x000ea80000300800 */
[----:B------:R-:W2:Y:S04]  /*b670*/  LDL.LU R5, [R1+0x7c] ;  /* 0x00007c0001057983 */ /* 0x000ea80000300800 */
[----:B------:R1:W-:Y:S04]  /*b680*/  STL [R1+0x4e0], R70 ;  /* 0x0004e04601007387 */ /* 0x0003e80000100800 */
[----:B-1----:R-:W2:Y:S04]  /*b690*/  LDL.LU R70, [R1+0x68] ;  /* 0x0000680001467983 */ /* 0x002ea80000300800 */
        /* <DEDUP_REMOVED lines=20> */
[----:B------:R-:W-:Y:S04]  /*b7e0*/  STL [R1+0x4b4], R49 ;  /* 0x0004b43101007387 */ /* 0x000fe80000100800 */
        /* <DEDUP_REMOVED lines=25> */
[----:B------:R1:W-:Y:S04]  /*b980*/  STL [R1+0x44c], R27 ;  /* 0x00044c1b01007387 */ /* 0x0003e80000100800 */
[----:B------:R-:W-:Y:S04]  /*b990*/  STL [R1+0x448], R28 ;  /* 0x0004481c01007387 */ /* 0x000fe80000100800 */
[----:B------:R-:W-:Y:S04]  /*b9a0*/  STL [R1+0x444], R29 ;  /* 0x0004441d01007387 */ /* 0x000fe80000100800 */
[----:B------:R-:W-:Y:S04]  /*b9b0*/  STL [R1+0x440], R30 ;  /* 0x0004401e01007387 */ /* 0x000fe80000100800 */
[----:B------:R0:W-:Y:S01]  /*b9c0*/  STL [R1+0x43c], R31 ;  /* 0x00043c1f01007387 */ /* 0x0001e20000100800 */
[----:B---3--:R-:W-:Y:S01]  /*b9d0*/  FADD R17, R0, R17 ;  /* 0x0000001100117221 */ /* 0x008fe20000000000 */
[----:B----4-:R-:W-:Y:S01]  /*b9e0*/  FADD R18, R2, R18 ;  /* 0x0000001202127221 */ /* 0x010fe20000000000 */
[----:B--2---:R-:W-:Y:S01]  /*b9f0*/  FADD R19, R3, R19 ;  /* 0x0000001303137221 */ /* 0x004fe20000000000 */
[----:B------:R-:W-:Y:S01]  /*ba00*/  FADD R20, R4, R20 ;  /* 0x0000001404147221 */ /* 0x000fe20000000000 */
[----:B------:R-:W-:Y:S01]  /*ba10*/  FADD R21, R5, R21 ;  /* 0x0000001505157221 */ /* 0x000fe20000000000 */
[----:B------:R-:W-:-:S02]  /*ba20*/  FADD R16, R70, R16 ;  /* 0x0000001046107221 */ /* 0x000fc40000000000 */
[----:B------:R-:W2:Y:S01]  /*ba30*/  LDL.LU R70, [R1+0x40] ;  /* 0x0000400001467983 */ /* 0x000ea20000300800 */
[----:B------:R-:W-:-:S03]  /*ba40*/  FADD R15, R71, R15 ;  /* 0x0000000f470f7221 */ /* 0x000fc60000000000 */
[----:B------:R-:W3:Y:S01]  /*ba50*/  LDL.LU R71, [R1+0x44] ;  /* 0x0000440001477983 */ /* 0x000ee20000300800 */
[----:B------:R-:W-:-:S03]  /*ba60*/  FADD R14, R56, R14 ;  /* 0x0000000e380e7221 */ /* 0x000fc60000000000 */
[----:B------:R-:W4:Y:S01]  /*ba70*/  LDL.LU R56, [R1+0x48] ;  /* 0x0000480001387983 */ /* 0x000f220000300800 */
[----:B------:R-:W-:-:S03]  /*ba80*/  FADD R13, R57, R13 ;  /* 0x0000000d390d7221 */ /* 0x000fc60000000000 */
[----:B------:R-:W4:Y:S01]  /*ba90*/  LDL.LU R57, [R1+0x4c] ;  /* 0x00004c0001397983 */ /* 0x000f220000300800 */
[----:B------:R-:W-:-:S03]  /*baa0*/  FADD R12, R58, R12 ;  /* 0x0000000c3a0c7221 */ /* 0x000fc60000000000 */
[----:B------:R-:W4:Y:S01]  /*bab0*/  LDL.LU R58, [R1+0x50] ;  /* 0x00005000013a7983 */ /* 0x000f220000300800 */
[----:B------:R-:W-:-:S03]  /*bac0*/  FADD R11, R59, R11 ;  /* 0x0000000b3b0b7221 */ /* 0x000fc60000000000 */
[----:B------:R-:W4:Y:S01]  /*bad0*/  LDL.LU R59, [R1+0x54] ;  /* 0x00005400013b7983 */ /* 0x000f220000300800 */
[----:B------:R-:W-:-:S03]  /*bae0*/  FADD R10, R60, R10 ;  /* 0x0000000a3c0a7221 */ /* 0x000fc60000000000 */
[----:B------:R-:W4:Y:S04]  /*baf0*/  LDL.LU R60, [R1+0x58] ;  /* 0x00005800013c7983 */ /* 0x000f280000300800 */
[----:B-1----:R-:W4:Y:S01]  /*bb00*/  LDL.LU R27, [R1+0x5c] ;  /* 0x00005c00011b7983 */ /* 0x002f220000300800 */
[----:B------:R-:W-:-:S03]  /*bb10*/  FADD R9, R61, R9 ;  /* 0x000000093d097221 */ /* 0x000fc60000000000 */
[----:B------:R-:W4:Y:S04]  /*bb20*/  LDL.LU R61, [R1+0x20] ;  /* 0x00002000013d7983 */ /* 0x000f280000300800 */
[----:B------:R-:W4:Y:S01]  /*bb30*/  LDL.LU R0, [R1+0xa0] ;  /* 0x0000a00001007983 */ /* 0x000f220000300800 */
        /* <DEDUP_REMOVED lines=17> */
[----:B------:R-:W4:Y:S04]  /*bc50*/  LDL.LU R40, [R1] ;  /* 0x0000000001287983 */ /* 0x000f280000300800 */
        /* <DEDUP_REMOVED lines=18> */
[----:B------:R-:W4:Y:S04]  /*bd80*/  LDL.LU R30, [R1+0xf0] ;  /* 0x0000f000011e7983 */ /* 0x000f280000300800 */
[----:B------:R-:W4:Y:S04]  /*bd90*/  LDL.LU R29, [R1+0xf4] ;  /* 0x0000f400011d7983 */ /* 0x000f280000300800 */
[----:B------:R-:W4:Y:S04]  /*bda0*/  LDL.LU R28, [R1+0xf8] ;  /* 0x0000f800011c7983 */ /* 0x000f280000300800 */
[----:B------:R-:W4:Y:S01]  /*bdb0*/  LDL.LU R26, [R1+0xfc] ;  /* 0x0000fc00011a7983 */ /* 0x000f220000300800 */
[----:B--2---:R-:W-:-:S03]  /*bdc0*/  FADD R22, R70, R22 ;  /* 0x0000001646167221 */ /* 0x004fc60000000000 */
[----:B------:R-:W2:Y:S01]  /*bdd0*/  LDL.LU R70, [R1+0x4e0] ;  /* 0x0004e00001467983 */ /* 0x000ea20000300800 */
[----:B---3--:R-:W-:-:S03]  /*bde0*/  FADD R23, R71, R23 ;  /* 0x0000001747177221 */ /* 0x008fc60000000000 */
[----:B------:R-:W3:Y:S01]  /*bdf0*/  LDL.LU R71, [R1+0x4dc] ;  /* 0x0004dc0001477983 */ /* 0x000ee20000300800 */
[----:B----4-:R-:W-:-:S03]  /*be00*/  FADD R224, R56, R224 ;  /* 0x000000e038e07221 */ /* 0x010fc60000000000 */
        /* <DEDUP_REMOVED lines=10> */
[----:B------:R-:W2:Y:S01]  /*beb0*/  LDL.LU R27, [R1+0x100] ;  /* 0x00010000011b7983 */ /* 0x000ea20000300800 */
[----:B------:R-:W-:-:S03]  /*bec0*/  FADD R0, R61, R0 ;  /* 0x000000003d007221 */ /* 0x000fc60000000000 */
[----:B------:R-:W4:Y:S04]  /*bed0*/  LDL.LU R61, [R1+0x4c4] ;  /* 0x0004c400013d7983 */ /* 0x000f280000300800 */
[----:B------:R0:W-:Y:S01]  /*bee0*/  STL [R1+0xa0], R0 ;  /* 0x0000a00001007387 */ /* 0x0001e20000100800 */
[----:B------:R-:W-:-:S03]  /*bef0*/  FADD R2, R62, R2 ;  /* 0x000000023e027221 */ /* 0x000fc60000000000 */
[----:B0-----:R-:W3:Y:S04]  /*bf00*/  LDL.LU R0, [R1+0x104] ;  /* 0x0001040001007983 */ /* 0x001ee80000300800 */
[----:B------:R-:W4:Y:S04]  /*bf10*/  LDL.LU R62, [R1+0x4c0] ;  /* 0x0004c000013e7983 */ /* 0x000f280000300800 */
[----:B------:R0:W-:Y:S01]  /*bf20*/  STL [R1+0xa4], R2 ;  /* 0x0000a40201007387 */ /* 0x0001e20000100800 */
[----:B------:R-:W-:-:S03]  /*bf30*/  FADD R3, R63, R3 ;  /* 0x000000033f037221 */ /* 0x000fc60000000000 */
[----:B0-----:R-:W4:Y:S04]  /*bf40*/  LDL.LU R2, [R1+0x108] ;  /* 0x0001080001027983 */ /* 0x001f280000300800 */
[----:B------:R-:W4:Y:S01]  /*bf50*/  LDL.LU R63, [R1+0x4bc] ;  /* 0x0004bc00013f7983 */ /* 0x000f220000300800 */
[----:B------:R-:W-:-:S03]  /*bf60*/  FADD R4, R48, R4 ;  /* 0x0000000430047221 */ /* 0x000fc60000000000 */
        /* <DEDUP_REMOVED lines=8> */
[----:B------:R-:W4:Y:S04]  /*bff0*/  LDL.LU R49, [R1+0x4b4] ;  /* 0x0004b40001317983 */ /* 0x000f280000300800 */
[----:B------:R0:W-:Y:S01]  /*c000*/  STL [R1+0xb0], R5 ;  /* 0x0000b00501007387 */ /* 0x0001e20000100800 */
[----:B------:R-:W-:Y:S01]  /*c010*/  FADD R55, R54, R55 ;  /* 0x0000003736377221 */ /* 0x000fe20000000000 */
[----:B------:R-:W-:-:S02]  /*c020*/  FADD R41, R40, R41 ;  /* 0x0000002928297221 */ /* 0x000fc40000000000 */
[----:B0-----:R-:W4:Y:S04]  /*c030*/  LDL.LU R5, [R1+0x114] ;  /* 0x0001140001057983 */ /* 0x001f280000300800 */
[----:B------:R-:W4:Y:S04]  /*c040*/  LDL.LU R50, [R1+0x4b0] ;  /* 0x0004b00001327983 */ /* 0x000f280000300800 */
[----:B------:R0:W-:Y:S01]  /*c050*/  STL [R1+0xb4], R51 ;  /* 0x0000b43301007387 */ /* 0x0001e20000100800 */
[----:B------:R-:W-:-:S03]  /*c060*/  FADD R43, R42, R43 ;  /* 0x0000002b2a2b7221 */ /* 0x000fc60000000000 */
        /* <DEDUP_REMOVED lines=27> */
[----:B------:R0:W-:Y:S04]  /*c220*/  STL [R1+0xd0], R33 ;  /* 0x0000d02101007387 */ /* 0x0001e80000100800 */
        /* <DEDUP_REMOVED lines=10> */
[----:B------:R0:W-:Y:S04]  /*c2d0*/  STL [R1+0xe0], R24 ;  /* 0x0000e01801007387 */ /* 0x0001e80000100800 */
[----:B0-----:R-:W4:Y:S04]  /*c2e0*/  LDL.LU R24, [R1+0x458] ;  /* 0x0004580001187983 */ /* 0x001f280000300800 */
[----:B------:R-:W4:Y:S01]  /*c2f0*/  LDL.LU R216, [R1+0xe8] ;  /* 0x0000e80001d87983 */ /* 0x000f220000300800 */
[----:B------:R-:W-:Y:S01]  /*c300*/  FADD R25, R217, R25 ;  /* 0x00000019d9197221 */ /* 0x000fe20000000000 */
[----:B------:R-:W-:Y:S01]  /*c310*/  FADD R31, R219, R31 ;  /* 0x0000001fdb1f7221 */ /* 0x000fe20000000000 */
[----:B------:R-:W-:Y:S01]  /*c320*/  FADD R30, R220, R30 ;  /* 0x0000001edc1e7221 */ /* 0x000fe20000000000 */
[----:B------:R-:W-:Y:S01]  /*c330*/  FADD R26, R223, R26 ;  /* 0x0000001adf1a7221 */ /* 0x000fe20000000000 */
[----:B------:R-:W-:Y:S01]  /*c340*/  FADD R29, R221, R29 ;  /* 0x0000001ddd1d7221 */ /* 0x000fe20000000000 */
[----:B------:R0:W-:Y:S01]  /*c350*/  STL [R1+0xe4], R25 ;  /* 0x0000e41901007387 */ /* 0x0001e20000100800 */
[----:B------:R-:W-:Y:S01]  /*c360*/  FADD R28, R222, R28 ;  /* 0x0000001cde1c7221 */ /* 0x000fe20000000000 */
[----:B--2--5:R-:W-:-:S02]  /*c370*/  FADD R27, R208, R27 ;  /* 0x0000001bd01b7221 */ /* 0x024fc40000000000 */
[----:B0-----:R-:W2:Y:S01]  /*c380*/  LDL.LU R25, [R1+0x454] ;  /* 0x0004540001197983 */ /* 0x001ea20000300800 */
[----:B---3--:R-:W-:Y:S01]  /*c390*/  FADD R0, R209, R0 ;  /* 0x00000000d1007221 */ /* 0x008fe20000000000 */
[----:B----4-:R-:W-:Y:S01]  /*c3a0*/  FADD R2, R210, R2 ;  /* 0x00000002d2027221 */ /* 0x010fe20000000000 */
[----:B------:R-:W-:-:S05]  /*c3b0*/  FADD R216, R218, R216 ;  /* 0x000000d8dad87221 */ /* 0x000fca0000000000 */
[----:B------:R-:W-:Y:S04]  /*c3c0*/  STL [R1+0xe8], R216 ;  /* 0x0000e8d801007387 */ /* 0x000fe80000100800 */
[----:B------:R-:W-:Y:S04]  /*c3d0*/  STL [R1+0xec], R31 ;  /* 0x0000ec1f01007387 */ /* 0x000fe80000100800 */
[----:B------:R-:W-:Y:S04]  /*c3e0*/  STL [R1+0xf0], R30 ;  /* 0x0000f01e01007387 */ /* 0x000fe80000100800 */
[----:B------:R0:W-:Y:S04]  /*c3f0*/  STL [R1+0xfc], R26 ;  /* 0x0000fc1a01007387 */ /* 0x0001e80000100800 */
[----:B------:R-:W-:Y:S04]  /*c400*/  STL [R1+0xf4], R29 ;  /* 0x0000f41d01007387 */ /* 0x000fe80000100800 */
[----:B0-----:R-:W3:Y:S04]  /*c410*/  LDL.LU R26, [R1+0x118] ;  /* 0x00011800011a7983 */ /* 0x001ee80000300800 */
[----:B------:R-:W-:Y:S04]  /*c420*/  STL [R1+0xf8], R28 ;  /* 0x0000f81c01007387 */ /* 0x000fe80000100800 */
[----:B------:R0:W-:Y:S04]  /*c430*/  STL [R1+0x100], R27 ;  /* 0x0001001b01007387 */ /* 0x0001e80000100800 */
[----:B0-----:R-:W4:Y:S04]  /*c440*/  LDL.LU R27, [R1+0x11c] ;  /* 0x00011c00011b7983 */ /* 0x001f280000300800 */
[----:B------:R-:W2:Y:S04]  /*c450*/  LDL.LU R28, [R1+0x120] ;  /* 0x00012000011c7983 */ /* 0x000ea80000300800 */
[----:B------:R-:W2:Y:S04]  /*c460*/  LDL.LU R29, [R1+0x124] ;  /* 0x00012400011d7983 */ /* 0x000ea80000300800 */
[----:B------:R0:W-:Y:S04]  /*c470*/  STL [R1+0x104], R0 ;  /* 0x0001040001007387 */ /* 0x0001e80000100800 */
[----:B------:R-:W2:Y:S04]  /*c480*/  LDL.LU R30, [R1+0x128] ;  /* 0x00012800011e7983 */ /* 0x000ea80000300800 */
[----:B------:R1:W-:Y:S04]  /*c490*/  STL [R1+0x108], R2 ;  /* 0x0001080201007387 */ /* 0x0003e80000100800 */
[----:B------:R-:W2:Y:S01]  /*c4a0*/  LDL.LU R31, [R1+0x12c] ;  /* 0x00012c00011f7983 */ /* 0x000ea20000300800 */
[----:B------:R-:W-:Y:S01]  /*c4b0*/  FADD R3, R211, R3 ;  /* 0x00000003d3037221 */ /* 0x000fe20000000000 */
[----:B------:R-:W-:Y:S01]  /*c4c0*/  FADD R4, R212, R4 ;  /* 0x00000004d4047221 */ /* 0x000fe20000000000 */
[----:B------:R-:W-:-:S03]  /*c4d0*/  FADD R5, R213, R5 ;  /* 0x00000005d5057221 */ /* 0x000fc60000000000 */
[----:B------:R1:W-:Y:S04]  /*c4e0*/  STL [R1+0x10c], R3 ;  /* 0x00010c0301007387 */ /* 0x0003e80000100800 */
[----:B------:R-:W2:Y:S04]  /*c4f0*/  LDL.LU R213, [R1+0x148] ;  /* 0x0001480001d57983 */ /* 0x000ea80000300800 */
[----:B------:R1:W-:Y:S04]  /*c500*/  STL [R1+0x110], R4 ;  /* 0x0001100401007387 */ /* 0x0003e80000100800 */
[----:B------:R-:W2:Y:S04]  /*c510*/  LDL.LU R212, [R1+0x14c] ;  /* 0x00014c0001d47983 */ /* 0x000ea80000300800 */
[----:B------:R-:W2:Y:S04]  /*c520*/  LDL.LU R211, [R1+0x150] ;  /* 0x0001500001d37983 */ /* 0x000ea80000300800 */
[----:B------:R1:W-:Y:S04]  /*c530*/  STL [R1+0x114], R5 ;  /* 0x0001140501007387 */ /* 0x0003e80000100800 */
[----:B------:R-:W2:Y:S04]  /*c540*/  LDL.LU R210, [R1+0x154] ;  /* 0x0001540001d27983 */ /* 0x000ea80000300800 */
        /* <DEDUP_REMOVED lines=10> */
[----:B0-----:R-:W2:Y:S04]  /*c5f0*/  LDL.LU R0, [R1+0x180] ;  /* 0x0001800001007983 */ /* 0x001ea80000300800 */
[----:B-1----:R-:W2:Y:S04]  /*c600*/  LDL.LU R2, [R1+0x184] ;  /* 0x0001840001027983 */ /* 0x002ea80000300800 */
[----:B------:R-:W2:Y:S04]  /*c610*/  LDL.LU R3, [R1+0x188] ;  /* 0x0001880001037983 */ /* 0x000ea80000300800 */
[----:B------:R-:W2:Y:S04]  /*c620*/  LDL.LU R4, [R1+0x18c] ;  /* 0x00018c0001047983 */ /* 0x000ea80000300800 */
[----:B------:R-:W2:Y:S01]  /*c630*/  LDL.LU R5, [R1+0x190] ;  /* 0x0001900001057983 */ /* 0x000ea20000300800 */
[----:B---3--:R-:W-:-:S05]  /*c640*/  FADD R26, R214, R26 ;  /* 0x0000001ad61a7221 */ /* 0x008fca0000000000 */
[----:B------:R0:W-:Y:S04]  /*c650*/  STL [R1+0x118], R26 ;  /* 0x0001181a01007387 */ /* 0x0001e80000100800 */
[----:B0-----:R-:W3:Y:S01]  /*c660*/  LDL.LU R26, [R1+0x450] ;  /* 0x00045000011a7983 */ /* 0x001ee20000300800 */
[----:B----4-:R-:W-:-:S03]  /*c670*/  FADD R27, R215, R27 ;  /* 0x0000001bd71b7221 */ /* 0x010fc60000000000 */
[----:B------:R-:W4:Y:S01]  /*c680*/  LDL.LU R214, [R1+0x144] ;  /* 0x0001440001d67983 */ /* 0x000f220000300800 */
[----:B--2---:R-:W-:-:S03]  /*c690*/  FADD R28, R200, R28 ;  /* 0x0000001cc81c7221 */ /* 0x004fc60000000000 */
[----:B------:R0:W-:Y:S01]  /*c6a0*/  STL [R1+0x11c], R27 ;  /* 0x00011c1b01007387 */ /* 0x0001e20000100800 */
[----:B------:R-:W-:-:S03]  /*c6b0*/  FADD R29, R201, R29 ;  /* 0x0000001dc91d7221 */ /* 0x000fc60000000000 */
[----:B0-----:R-:W2:Y:S01]  /*c6c0*/  LDL.LU R27, [R1+0x44c] ;  /* 0x00044c00011b7983 */ /* 0x001ea20000300800 */
[----:B------:R-:W-:-:S03]  /*c6d0*/  FADD R30, R202, R30 ;  /* 0x0000001eca1e7221 */ /* 0x000fc60000000000 */
[----:B------:R-:W3:Y:S04]  /*c6e0*/  LDL.LU R215, [R1+0x140] ;  /* 0x0001400001d77983 */ /* 0x000ee80000300800 */
[----:B------:R0:W-:Y:S01]  /*c6f0*/  STL [R1+0x120], R28 ;  /* 0x0001201c01007387 */ /* 0x0001e20000100800 */
[----:B------:R-:W-:-:S03]  /*c700*/  FADD R31, R203, R31 ;  /* 0x0000001fcb1f7221 */ /* 0x000fc60000000000 */
[----:B0-----:R-:W2:Y:S04]  /*c710*/  LDL.LU R28, [R1+0x448] ;  /* 0x00044800011c7983 */ /* 0x001ea80000300800 */
[----:B------:R-:W2:Y:S04]  /*c720*/  LDL.LU R200, [R1+0x13c] ;  /* 0x00013c0001c87983 */ /* 0x000ea80000300800 */
[----:B------:R0:W-:Y:S04]  /*c730*/  STL [R1+0x124], R29 ;  /* 0x0001241d01007387 */ /* 0x0001e80000100800 */
[----:B0-----:R-:W2:Y:S04]  /*c740*/  LDL.LU R29, [R1+0x444] ;  /* 0x00044400011d7983 */ /* 0x001ea80000300800 */
[----:B------:R-:W2:Y:S04]  /*c750*/  LDL.LU R201, [R1+0x138] ;  /* 0x0001380001c97983 */ /* 0x000ea80000300800 */
[----:B------:R0:W-:Y:S04]  /*c760*/  STL [R1+0x128], R30 ;  /* 0x0001281e01007387 */ /* 0x0001e80000100800 */
[----:B0-----:R-:W2:Y:S04]  /*c770*/  LDL.LU R30, [R1+0x440] ;  /* 0x00044000011e7983 */ /* 0x001ea80000300800 */
[----:B------:R-:W2:Y:S04]  /*c780*/  LDL.LU R202, [R1+0x134] ;  /* 0x0001340001ca7983 */ /* 0x000ea80000300800 */
[----:B------:R0:W-:Y:S04]  /*c790*/  STL [R1+0x12c], R31 ;  /* 0x00012c1f01007387 */ /* 0x0001e80000100800 */
[----:B0-----:R-:W2:Y:S04]  /*c7a0*/  LDL.LU R31, [R1+0x43c] ;  /* 0x00043c00011f7983 */ /* 0x001ea80000300800 */
[----:B------:R-:W2:Y:S01]  /*c7b0*/  LDL.LU R203, [R1+0x130] ;  /* 0x0001300001cb7983 */ /* 0x000ea20000300800 */
[----:B------:R-:W-:Y:S01]  /*c7c0*/  FADD R213, R194, R213 ;  /* 0x000000d5c2d57221 */ /* 0x000fe20000000000 */
        /* <DEDUP_REMOVED lines=18> */
[----:B----4-:R-:W-:Y:S01]  /*c8f0*/  FADD R214, R193, R214 ;  /* 0x000000d6c1d67221 */ /* 0x010fe20000000000 */
[----:B---3--:R-:W-:Y:S01]  /*c900*/  FADD R215, R192, R215 ;  /* 0x000000d7c0d77221 */ /* 0x008fe20000000000 */
[----:B--2---:R-:W-:Y:S01]  /*c910*/  FADD R200, R207, R200 ;  /* 0x000000c8cfc87221 */ /* 0x004fe20000000000 */
[----:B------:R-:W-:Y:S01]  /*c920*/  FADD R201, R206, R201 ;  /* 0x000000c9cec97221 */ /* 0x000fe20000000000 */
[----:B------:R-:W-:Y:S01]  /*c930*/  FADD R202, R205, R202 ;  /* 0x000000cacdca7221 */ /* 0x000fe20000000000 */
[----:B------:R-:W-:-:S05]  /*c940*/  FADD R203, R204, R203 ;  /* 0x000000cbcccb7221 */ /* 0x000fca0000000000 */
[----:B------:R0:W-:Y:S04]  /*c950*/  STL [R1+0x130], R203 ;  /* 0x000130cb01007387 */ /* 0x0001e80000100800 */
        /* <DEDUP_REMOVED lines=21> */
[----:B------:R-:W4:Y:S04]  /*cab0*/  LDL.LU R193, [R1+0x194] ;  /* 0x0001940001c17983 */ /* 0x000f280000300800 */
[----:B------:R4:W-:Y:S04]  /*cac0*/  STL [R1+0x188], R3 ;  /* 0x0001880301007387 */ /* 0x0009e80000100800 */
[----:B------:R-:W4:Y:S04]  /*cad0*/  LDL.LU R192, [R1+0x198] ;  /* 0x0001980001c07983 */ /* 0x000f280000300800 */
[----:B------:R4:W-:Y:S04]  /*cae0*/  STL [R1+0x18c], R4 ;  /* 0x00018c0401007387 */ /* 0x0009e80000100800 */
[----:B------:R-:W4:Y:S04]  /*caf0*/  LDL.LU R207, [R1+0x19c] ;  /* 0x00019c0001cf7983 */ /* 0x000f280000300800 */
[----:B------:R4:W-:Y:S04]  /*cb00*/  STL [R1+0x190], R5 ;  /* 0x0001900501007387 */ /* 0x0009e80000100800 */
[----:B------:R-:W4:Y:S04]  /*cb10*/  LDL.LU R206, [R1+0x1a0] ;  /* 0x0001a00001ce7983 */ /* 0x000f280000300800 */
[----:B------:R-:W4:Y:S04]  /*cb20*/  LDL.LU R205, [R1+0x1a4] ;  /* 0x0001a40001cd7983 */ /* 0x000f280000300800 */
[----:B------:R-:W4:Y:S04]  /*cb30*/  LDL.LU R204, [R1+0x1a8] ;  /* 0x0001a80001cc7983 */ /* 0x000f280000300800 */
[----:B0-----:R-:W4:Y:S04]  /*cb40*/  LDL.LU R203, [R1+0x1ac] ;  /* 0x0001ac0001cb7983 */ /* 0x001f280000300800 */
[----:B-1----:R-:W4:Y:S04]  /*cb50*/  LDL.LU R202, [R1+0x1b0] ;  /* 0x0001b00001ca7983 */ /* 0x002f280000300800 */
[----:B--2---:R-:W2:Y:S04]  /*cb60*/  LDL.LU R201, [R1+0x1b4] ;  /* 0x0001b40001c97983 */ /* 0x004ea80000300800 */
        /* <DEDUP_REMOVED lines=21> */
[----:B------:R-:W4:Y:S01]  /*ccc0*/  LDL.LU R5, [R1+0x20c] ;  /* 0x00020c0001057983 */ /* 0x000f220000300800 */
[----:B------:R-:W-:Y:S01]  /*ccd0*/  FADD R193, R181, R193 ;  /* 0x000000c1b5c17221 */ /* 0x000fe20000000000 */
[----:B------:R-:W-:-:S04]  /*cce0*/  FADD R192, R182, R192 ;  /* 0x000000c0b6c07221 */ /* 0x000fc80000000000 */
        /* <DEDUP_REMOVED lines=61> */
[----:B------:R-:W4:Y:S04]  /*d0c0*/  LDL.LU R207, [R1+0x218] ;  /* 0x0002180001cf7983 */ /* 0x000f280000300800 */
[----:B------:R1:W-:Y:S04]  /*d0d0*/  STL [R1+0x20c], R5 ;  /* 0x00020c0501007387 */ /* 0x0003e80000100800 */
[----:B------:R-:W4:Y:S04]  /*d0e0*/  LDL.LU R206, [R1+0x21c] ;  /* 0x00021c0001ce7983 */ /* 0x000f280000300800 */
[----:B------:R-:W4:Y:S04]  /*d0f0*/  LDL.LU R205, [R1+0x220] ;  /* 0x0002200001cd7983 */ /* 0x000f280000300800 */
[----:B------:R-:W4:Y:S04]  /*d100*/  LDL.LU R204, [R1+0x224] ;  /* 0x0002240001cc7983 */ /* 0x000f280000300800 */
[----:B------:R-:W4:Y:S04]  /*d110*/  LDL.LU R203, [R1+0x228] ;  /* 0x0002280001cb7983 */ /* 0x000f280000300800 */
        /* <DEDUP_REMOVED lines=360> */
[----:B------:R-:W-:Y:S01]  /*e7a0*/  FADD R4, R30, R4 ;  /* 0x000000041e047221 */ /* 0x000fe20000000000 */
[----:B------:R-:W-:-:S05]  /*e7b0*/  FADD R5, R5, R31 ;  /* 0x0000001f05057221 */ /* 0x000fca0000000000 */
[----:B------:R1:W-:Y:S04]  /*e7c0*/  STL [R1+0x3fc], R5 ;  /* 0x0003fc0501007387 */ /* 0x0003e80000100800 */
[----:B------:R1:W-:Y:S04]  /*e7d0*/  STL [R1+0x3f4], R3 ;  /* 0x0003f40301007387 */ /* 0x0003e80000100800 */
[----:B------:R1:W-:Y:S02]  /*e7e0*/  STL [R1+0x3f8], R4 ;  /* 0x0003f80401007387 */ /* 0x0003e40000100800 */
.L_x_33:
[----:B------:R3:W5:Y:S01]  /*e7f0*/  LDL R38, [R1+0x41c] ;  /* 0x00041c0001267983 */ /* 0x0007620000100800 */
[----:B-1----:R-:W1:Y:S03]  /*e800*/  LDC R0, c[0x0][0x28c] ;  /* 0x0000a300ff007b82 */ /* 0x002e660000000800 */
[----:B------:R3:W5:Y:S01]  /*e810*/  LDL R37, [R1+0x430] ;  /* 0x0004300001257983 */ /* 0x0007620000100800 */
[----:B-1----:R-:W-:-:S13]  /*e820*/  ISETP.GE.AND P0, PT, R0, 0x1, PT ;  /* 0x000000010000780c */ /* 0x002fda0003f06270 */
[----:B---3--:R-:W-:Y:S05]  /*e830*/  @!P0 BRA `(.L_x_34) ;  /* 0x0000000000708947 */ /* 0x008fea0003800000 */
[----:B------:R-:W3:Y:S02]  /*e840*/  LDL R2, [R1+0x404] ;  /* 0x0004040001027983 */ /* 0x000ee40000100800 */
[----:B---3--:R-:W-:-:S13]  /*e850*/  R2UR UR8, R2 ;  /* 0x00000000020872ca */ /* 0x008fda00000e0000 */
[----:B------:R-:W-:-:S06]  /*e860*/  UISETP.NE.AND UP0, UPT, UR8, 0x3, UPT ;  /* 0x000000030800788c */ /* 0x000fcc000bf05270 */
[----:B------:R-:W-:-:S13]  /*e870*/  PLOP3.LUT P0, PT, PT, PT, UP0, 0x80, 0x0 ;  /* 0x000000000000781c */ /* 0x000fda0003f0f008 */
[----:B------:R-:W-:Y:S05]  /*e880*/  @!P0 BRA `(.L_x_35) ;  /* 0x0000000000048947 */ /* 0x000fea0003800000 */
[----:B------:R-:W-:Y:S01]  /*e890*/  BPT.TRAP 0x1 ;  /* 0x000000040000795c */ /* 0x000fe20000300000 */
.L_x_35:
[----:B------:R-:W3:Y:S04]  /*e8a0*/  LDL R0, [R1+0x408] ;  /* 0x0004080001007983 */ /* 0x000ee80000100800 */
[----:B------:R-:W4:Y:S04]  /*e8b0*/  LDL R2, [R1+0x410] ;  /* 0x0004100001027983 */ /* 0x000f280000100800 */
[----:B------:R-:W2:Y:S01]  /*e8c0*/  LDL R3, [R1+0x40c] ;  /* 0x00040c0001037983 */ /* 0x000ea20000100800 */
[----:B-----5:R-:W-:Y:S02]  /*e8d0*/  R2UR UR11, R37 ;  /* 0x00000000250b72ca */ /* 0x020fe400000e0000 */
[----:B------:R-:W-:-:S11]  /*e8e0*/  R2UR UR10, R38 ;  /* 0x00000000260a72ca */ /* 0x000fd600000e0000 */
[----:B------:R-:W-:Y:S01]  /*e8f0*/  UISETP.LT.AND UP1, UPT, UR11, 0x1, UPT ;  /* 0x000000010b00788c */ /* 0x000fe2000bf21270 */
[----:B---3--:R-:W-:-:S13]  /*e900*/  ISETP.NE.AND P0, PT, R0, RZ, PT ;  /* 0x000000ff0000720c */ /* 0x008fda0003f05270 */
[----:B------:R-:W-:-:S05]  /*e910*/  VOTEU.ANY UP0, P0 ;  /* 0x00000000003f7886 */ /* 0x000fca0000000100 */
[----:B------:R-:W-:-:S04]  /*e920*/  @UP0 USEL UR8, UR11, 0x1, UP1 ;  /* 0x000000010b080887 */ /* 0x000fc80008800000 */
[----:B------:R-:W-:Y:S01]  /*e930*/  @UP0 UIADD3 UR8, UR10, UR11, -UR8 ;  /* 0x0000000b0a080290 */ /* 0x000fe2000fffe808 */
[----:B----4-:R-:W-:-:S05]  /*e940*/  R2UR UR9, R2 ;  /* 0x00000000020972ca */ /* 0x010fca00000e0000 */
[----:B------:R-:W-:-:S04]  /*e950*/  IMAD.U32 R2, RZ, RZ, UR8 ;  /* 0x00000008ff027e24 */ /* 0x000fc8000f8e00ff */
[----:B------:R-:W-:Y:S02]  /*e960*/  @P0 IMAD.SHL.U32 R2, R2, 0x8, RZ ;  /* 0x0000000802020824 */ /* 0x000fe400078e00ff */
[----:B------:R-:W-:-:S03]  /*e970*/  IMAD.U32 R0, RZ, RZ, UR61 ;  /* 0x0000003dff007e24 */ /* 0x000fc6000f8e00ff */
[----:B------:R-:W-:Y:S01]  /*e980*/  @P0 LOP3.LUT R2, R2, 0x78, RZ, 0xc0, !PT ;  /* 0x0000007802020812 */ /* 0x000fe200078ec0ff */
[----:B------:R-:W-:-:S03]  /*e990*/  UISETP.GT.U32.AND UP0, UPT, UR9, 0x1, UPT ;  /* 0x000000010900788c */ /* 0x000fc6000bf04070 */
[----:B------:R-:W-:-:S04]  /*e9a0*/  @P0 IADD3 R0, R0, 0x80, R2 ;  /* 0x0000008000000810 */ /* 0x000fc80007ffe002 */
[----:B--2---:R-:W-:-:S04]  /*e9b0*/  @P0 PRMT R0, R3, 0x654, R0 ;  /* 0x0000065403000816 */ /* 0x004fc80000000000 */
[----:B------:R1:W-:Y:S01]  /*e9c0*/  @P0 SYNCS.ARRIVE.TRANS64.RED.A1T0 RZ, [R0+URZ], RZ ;  /* 0x000000ff00ff09a7 */ /* 0x0003e2000810043f */
[----:B------:R-:W-:-:S13]  /*e9d0*/  PLOP3.LUT P0, PT, PT, PT, UP0, 0x80, 0x0 ;  /* 0x000000000000781c */ /* 0x000fda0003f0f008 */
[----:B-1----:R-:W-:Y:S05]  /*e9e0*/  @P0 BRA `(.L_x_34) ;  /* 0x0000000000040947 */ /* 0x002fea0003800000 */
[----:B------:R-:W-:Y:S01]  /*e9f0*/  BPT.TRAP 0x1 ;  /* 0x000000040000795c */ /* 0x000fe20000300000 */
.L_x_34:
[----:B------:R-:W3:Y:S01]  /*ea00*/  LDL.LU R0, [R1+0x428] ;  /* 0x0004280001007983 */ /* 0x000ee20000300800 */
[----:B------:R-:W1:Y:S01]  /*ea10*/  LDC R2, c[0x0][0x288] ;  /* 0x0000a200ff027b82 */ /* 0x000e620000000800 */
[----:B------:R-:W-:Y:S02]  /*ea20*/  ULDC UR8, c[0x0][0x284] ;  /* 0x0000a10000087ab9 */ /* 0x000fe40000000800 */
[----:B------:R-:W4:Y:S01]  /*ea30*/  LDL.LU R4, [R1+0x42c] ;  /* 0x00042c0001047983 */ /* 0x000f220000300800 */
[----:B------:R-:W0:Y:S02]  /*ea40*/  S2R R5, SR_TID.X ;  /* 0x0000000000057919 */ /* 0x000e240000002100 */
[--C-:B0-----:R-:W-:Y:S02]  /*ea50*/  SHF.R.U32.HI R32, RZ, 0x7, R5.reuse ;  /* 0x00000007ff207819 */ /* 0x101fe40000011605 */
[----:B------:R-:W-:Y:S02]  /*ea60*/  SHF.R.U32.HI R3, RZ, 0x2, R5 ;  /* 0x00000002ff037819 */ /* 0x000fe40000011605 */
[----:B------:R-:W-:-:S02]  /*ea70*/  LOP3.LUT R32, R32, 0x1, RZ, 0xc0, !PT ;  /* 0x0000000120207812 */ /* 0x000fc400078ec0ff */
[----:B------:R-:W-:-:S03]  /*ea80*/  LOP3.LUT R3, R3, 0x7, RZ, 0xc0, !PT ;  /* 0x0000000703037812 */ /* 0x000fc600078ec0ff */
[----:B------:R-:W-:-:S05]  /*ea90*/  IMAD.SHL.U32 R30, R32, 0x40, RZ ;  /* 0x00000040201e7824 */ /* 0x000fca00078e00ff */
[----:B------:R-:W-:Y:S01]  /*eaa0*/  LOP3.LUT R30, R30, 0x40, R3, 0xe2, !PT ;  /* 0x000000401e1e7812 */ /* 0x000fe200078ee203 */
[C---:B------:R-:W-:Y:S02]  /*eab0*/  IMAD.SHL.U32 R29, R5.reuse, 0x2, RZ ;  /* 0x00000002051d7824 */ /* 0x040fe400078e00ff */
[----:B------:R-:W-:Y:S02]  /*eac0*/  IMAD.MOV.U32 R31, RZ, RZ, RZ ;  /* 0x000000ffff1f7224 */ /* 0x000fe400078e00ff */
[----:B------:R-:W-:Y:S02]  /*ead0*/  IMAD.MOV.U32 R36, RZ, RZ, -0x1 ;  /* 0xffffffffff247424 */ /* 0x000fe400078e00ff */
[----:B---3--:R-:W-:Y:S01]  /*eae0*/  IMAD R28, R0, 0xf0, RZ ;  /* 0x000000f0001c7824 */ /* 0x008fe200078e02ff */
[----:B------:R-:W-:-:S04]  /*eaf0*/  LOP3.LUT R0, R5, 0x3, RZ, 0xc0, !PT ;  /* 0x0000000305007812 */ /* 0x000fc800078ec0ff */
[----:B-1----:R-:W-:Y:S01]  /*eb00*/  ISETP.GE.AND P0, PT, R28, R2, PT ;  /* 0x000000021c00720c */ /* 0x002fe20003f06270 */
[----:B------:R-:W-:Y:S01]  /*eb10*/  IMAD R0, R0, -0x2, R2 ;  /* 0xfffffffe00007824 */ /* 0x000fe200078e0202 */
[----:B------:R-:W-:-:S04]  /*eb20*/  LOP3.LUT R2, R5, 0x60, RZ, 0xc0, !PT ;  /* 0x0000006005027812 */ /* 0x000fc800078ec0ff */
[----:B------:R-:W-:-:S04]  /*eb30*/  SHF.R.U32.HI R2, RZ, 0x1, R2 ;  /* 0x00000001ff027819 */ /* 0x000fc80000011602 */
[-C--:B------:R-:W-:Y:S02]  /*eb40*/  LOP3.LUT R30, R30, R2.reuse, RZ, 0xfc, !PT ;  /* 0x000000021e1e7212 */ /* 0x080fe400078efcff */
[----:B------:R-:W-:-:S05]  /*eb50*/  IADD3 R2, RZ, -R2, -R3 ;  /* 0x80000002ff027210 */ /* 0x000fca0007ffe803 */
[----:B------:R-:W-:Y:S02]  /*eb60*/  IMAD R32, R32, -0x40, R2 ;  /* 0xffffffc020207824 */ /* 0x000fe400078e0202 */
[----:B----4-:R-:W-:-:S05]  /*eb70*/  IMAD R2, R4, 0xc0, RZ ;  /* 0x000000c004027824 */ /* 0x010fca00078e02ff */
[C---:B------:R-:W-:Y:S02]  /*eb80*/  ISETP.GE.OR P0, PT, R2.reuse, UR8, P0 ;  /* 0x0000000802007c0c */ /* 0x040fe40008706670 */
[----:B------:R-:W-:Y:S01]  /*eb90*/  IADD3 R32, -R2, UR8, R32 ;  /* 0x0000000802207c10 */ /* 0x000fe2000fffe120 */
[----:B------:R-:W-:Y:S01]  /*eba0*/  IMAD.IADD R0, R0, 0x1, -R28 ;  /* 0x0000000100007824 */ /* 0x000fe200078e0a1c */
[----:B------:R-:W-:Y:S01]  /*ebb0*/  LOP3.LUT R28, R28, 0x6, R29, 0xf8, !PT ;  /* 0x000000061c1c7812 */ /* 0x000fe200078ef81d */
[----:B------:R-:W-:-:S08]  /*ebc0*/  IMAD.WIDE R30, R4, 0xc0, R30 ;  /* 0x000000c0041e7825 */ /* 0x000fd000078e021e */
[----:B------:R-:W-:Y:S05]  /*ebd0*/  @P0 BRA `(.L_x_36) ;  /* 0x0000011c00b80947 */ /* 0x000fea0003800000 */
[----:B------:R-:W3:Y:S01]  /*ebe0*/  LDL R35, [R1+0x420] ;  /* 0x0004200001237983 */ /* 0x000ee20000100800 */
[----:B------:R-:W0:Y:S01]  /*ebf0*/  LDC.64 R24, c[0x0][0x5c8] ;  /* 0x00017200ff187b82 */ /* 0x000e220000000a00 */
[----:B------:R-:W-:Y:S01]  /*ec00*/  ULDC.64 UR12, c[0x0][0x5d0] ;  /* 0x00017400000c7ab9 */ /* 0x000fe20000000a00 */
[----:B------:R-:W-:Y:S01]  /*ec10*/  SHF.R.S32.HI R29, RZ, 0x1f, R28 ;  /* 0x0000001fff1d7819 */ /* 0x000fe2000001141c */
[----:B------:R-:W-:Y:S01]  /*ec20*/  IMAD.U32 R4, RZ, RZ, UR12 ;  /* 0x0000000cff047e24 */ /* 0x000fe2000f8e00ff */
[----:B------:R-:W-:Y:S01]  /*ec30*/  BSSY B0, `(.L_x_36) ;  /* 0x00011e8000007945 */ /* 0x000fe20003800000 */
[----:B0-----:R-:W-:Y:S01]  /*ec40*/  IMAD R2, R31, R24, RZ ;  /* 0x000000181f027224 */ /* 0x001fe200078e02ff */
[C---:B------:R-:W-:Y:S01]  /*ec50*/  SHF.L.U64.HI R33, R24.reuse, 0x3, R25 ;  /* 0x0000000318217819 */ /* 0x040fe20000010219 */
[----:B------:R-:W-:Y:S02]  /*ec60*/  IMAD.SHL.U32 R3, R24, 0x8, RZ ;  /* 0x0000000818037824 */ /* 0x000fe400078e00ff */
[----:B------:R-:W-:Y:S01]  /*ec70*/  IMAD R2, R30, R25, R2 ;  /* 0x000000191e027224 */ /* 0x000fe200078e0202 */
[----:B---3--:R-:W-:-:S13]  /*ec80*/  R2UR UR9, R35 ;  /* 0x00000000230972ca */ /* 0x008fda00000e0000 */
[----:B------:R-:W-:Y:S02]  /*ec90*/  USHF.R.S32.HI UR10, URZ, 0x1f, UR9 ;  /* 0x0000001f3f0a7899 */ /* 0x000fe40008011409 */
[----:B------:R-:W-:Y:S02]  /*eca0*/  IMAD.WIDE.U32 R4, R4, UR9, R28 ;  /* 0x0000000904047c25 */ /* 0x000fe4000f8e001c */
[----:B------:R-:W-:-:S04]  /*ecb0*/  UIMAD UR8, UR10, UR12, URZ ;  /* 0x0000000c0a0872a4 */ /* 0x000fc8000f8e023f */
[----:B------:R-:W-:-:S06]  /*ecc0*/  UIMAD UR8, UR9, UR13, UR8 ;  /* 0x0000000d090872a4 */ /* 0x000fcc000f8e0208 */
[----:B------:R-:W-:Y:S01]  /*ecd0*/  VIADD R5, R5, UR8 ;  /* 0x0000000805057c36 */ /* 0x000fe20008000000 */
[----:B------:R-:W-:Y:S01]  /*ece0*/  ULDC.64 UR8, c[0x0][0x5c0] ;  /* 0x0001700000087ab9 */ /* 0x000fe20000000a00 */
[----:B------:R-:W-:-:S04]  /*ecf0*/  IMAD.WIDE.U32 R4, R30, R24, R4 ;  /* 0x000000181e047225 */ /* 0x000fc800078e0004 */
[----:B------:R-:W-:Y:S01]  /*ed00*/  IMAD.IADD R5, R5, 0x1, R2 ;  /* 0x0000000105057824 */ /* 0x000fe200078e0202 */
[----:B------:R-:W-:Y:S02]  /*ed10*/  LEA R26, P2, R24, R4, 0x7 ;  /* 0x00000004181a7211 */ /* 0x000fe400078438ff */
[----:B------:R-:W-:Y:S02]  /*ed20*/  IADD3 R2, P5, R4, UR8, RZ ;  /* 0x0000000804027c10 */ /* 0x000fe4000ffbe0ff */
[----:B------:R-:W-:Y:S02]  /*ed30*/  LEA.HI.X R27, R24, R5, R25, 0x7, P2 ;  /* 0x00000005181b7211 */ /* 0x000fe400010f3c19 */
[--C-:B------:R-:W-:Y:S02]  /*ed40*/  IADD3 R4, P0, P1, R4, UR8, R3.reuse ;  /* 0x0000000804047c10 */ /* 0x100fe4000f91e003 */
[----:B------:R-:W-:Y:S02]  /*ed50*/  IADD3 R24, P2, P3, R26, UR8, R3 ;  /* 0x000000081a187c10 */ /* 0x000fe4000fb5e003 */
[----:B------:R-:W-:-:S02]  /*ed60*/  IADD3.X R3, R5, UR9, RZ, P5, !PT ;  /* 0x0000000905037c10 */ /* 0x000fc4000affe4ff */
[----:B------:R-:W-:Y:S02]  /*ed70*/  FSETP.NEU.AND P5, PT, RZ, UR5, PT ;  /* 0x00000005ff007c0b */ /* 0x000fe4000bfad000 */
[----:B------:R-:W-:Y:S02]  /*ed80*/  IADD3 R26, P6, R26, UR8, RZ ;  /* 0x000000081a1a7c10 */ /* 0x000fe4000ffde0ff */
[--C-:B------:R-:W-:Y:S02]  /*ed90*/  IADD3.X R25, R27, UR9, R33.reuse, P2, P3 ;  /* 0x000000091b197c10 */ /* 0x100fe400097e6421 */
[----:B------:R-:W-:Y:S02]  /*eda0*/  IADD3.X R5, R5, UR9, R33, P0, P1 ;  /* 0x0000000905057c10 */ /* 0x000fe400087e2421 */
[----:B------:R-:W-:-:S05]  /*edb0*/  IADD3.X R27, R27, UR9, RZ, P6, !PT ;  /* 0x000000091b1b7c10 */ /* 0x000fca000b7fe4ff */
[----:B------:R-:W-:Y:S05]  /*edc0*/  @!P5 BRA `(.L_x_37) ;  /* 0x000000d000c8d947 */ /* 0x000fea0003800000 */
[----:B------:R-:W-:Y:S01]  /*edd0*/  R2UR UR11, R35 ;  /* 0x00000000230b72ca */ /* 0x000fe200000e0000 */
[----:B------:R-:W-:Y:S01]  /*ede0*/  ULDC.64 UR8, c[0x0][0x5b8] ;  /* 0x00016e0000087ab9 */ /* 0x000fe20000000a00 */
[----:B------:R-:W-:Y:S01]  /*edf0*/  ISETP.GE.AND P3, PT, R32, 0x1, PT ;  /* 0x000000012000780c */ /* 0x000fe20003f66270 */
[----:B------:R-:W-:Y:S01]  /*ee00*/  IMAD.U32 R33, RZ, RZ, UR8 ;  /* 0x00000008ff217e24 */ /* 0x000fe2000f8e00ff */
[----:B------:R-:W-:Y:S01]  /*ee10*/  UIMAD UR8, UR10, UR8, URZ ;  /* 0x000000080a0872a4 */ /* 0x000fe2000f8e023f */
[----:B------:R-:W-:Y:S08]  /*ee20*/  BSSY B1, `(.L_x_38) ;  /* 0x0000010000017945 */ /* 0x000ff00003800000 */
[----:B------:R-:W-:-:S02]  /*ee30*/  UIMAD UR8, UR11, UR9, UR8 ;  /* 0x000000090b0872a4 */ /* 0x000fc4000f8e0208 */
[----:B------:R-:W-:Y:S01]  /*ee40*/  IMAD.WIDE.U32 R28, R33, UR11, R28 ;  /* 0x0000000b211c7c25 */ /* 0x000fe2000f8e001c */
[----:B------:R-:W-:-:S03]  /*ee50*/  ULDC.64 UR10, c[0x0][0x5a8] ;  /* 0x00016a00000a7ab9 */ /* 0x000fc60000000a00 */
[----:B------:R-:W-:Y:S02]  /*ee60*/  IMAD.MOV.U32 R34, RZ, RZ, R28 ;  /* 0x000000ffff227224 */ /* 0x000fe400078e001c */
[----:B------:R-:W-:Y:S01]  /*ee70*/  VIADD R35, R29, UR8 ;  /* 0x000000081d237c36 */ /* 0x000fe20008000000 */
[----:B------:R-:W-:Y:S02]  /*ee80*/  ULDC.64 UR8, c[0x0][0x5b0] ;  /* 0x00016c0000087ab9 */ /* 0x000fe40000000a00 */
[----:B------:R-:W-:Y:S02]  /*ee90*/  IMAD R33, R31, UR8, RZ ;  /* 0x000000081f217c24 */ /* 0x000fe4000f8e02ff */
[----:B------:R-:W-:-:S04]  /*eea0*/  IMAD.WIDE.U32 R28, R30, UR8, R34 ;  /* 0x000000081e1c7c25 */ /* 0x000fc8000f8e0022 */
[----:B------:R-:W-:Y:S01]  /*eeb0*/  IMAD R33, R30, UR9, R33 ;  /* 0x000000091e217c24 */ /* 0x000fe2000f8e0221 */
[----:B------:R-:W-:-:S04]  /*eec0*/  IADD3 R28, P0, R28, UR10, RZ ;  /* 0x0000000a1c1c7c10 */ /* 0x000fc8000ff1e0ff */
[--C-:B------:R-:W-:Y:S02]  /*eed0*/  IADD3.X R29, R29, UR11, R33.reuse, P0, !PT ;  /* 0x0000000b1d1d7c10 */ /* 0x100fe400087fe421 */
[----:B------:R-:W-:Y:S02]  /*eee0*/  ISETP.LT.OR P0, PT, R0, 0x1, !P3 ;  /* 0x000000010000780c */ /* 0x000fe40005f01670 */
[----:B------:R-:W-:-:S11]  /*eef0*/  PRMT R33, RZ, 0x7610, R33 ;  /* 0x00007610ff217816 */ /* 0x000fd60000000021 */
[----:B------:R-:W-:Y:S05]  /*ef00*/  @P0 BRA `(.L_x_39) ;  /* 0x0000000000040947 */ /* 0x000fea0003800000 */
[----:B------:R0:W5:Y:S02]  /*ef10*/  LDG.E.U8 R33, desc[UR6][R28.64] ;  /* 0x000000061c217981 */ /* 0x000164000c1e1100 */
.L_x_39:
[----:B------:R-:W-:Y:S05]  /*ef20*/  BSYNC B1 ;  /* 0x0000000000017941 */ /* 0x000fea0003800000 */
.L_x_38:
[----:B-----5:R-:W-:Y:S01]  /*ef30*/  LOP3.LUT R33, R33, 0xff, RZ, 0xc0, !PT ;  /* 0x000000ff21217812 */ /* 0x020fe200078ec0ff */
[----:B------:R-:W-:Y:S03]  /*ef40*/  BSSY B1, `(.L_x_40) ;  /* 0x000000b000017945 */ /* 0x000fe60003800000 */
[----:B------:R-:W-:-:S05]  /*ef50*/  F2FP.F16.E4M3.UNPACK_B R33, R33 ;  /* 0x00000021ff21723e */ /* 0x000fca00020006ff */
[----:B------:R-:W-:-:S05]  /*ef60*/  HADD2.F32 R33, -RZ, R33.H0_H0 ;  /* 0x20000021ff217230 */ /* 0x000fca0000004100 */
[----:B------:R-:W-:-:S04]  /*ef70*/  FMUL R33, R33, UR5 ;  /* 0x0000000521217c20 */ /* 0x000fc80008400000 */
[----:B------:R-:W-:-:S05]  /*ef80*/  FFMA R6, R6, UR4, R33 ;  /* 0x0000000406067c23 */ /* 0x000fca0008000021 */
[----:B------:R-:W-:-:S05]  /*ef90*/  F2FP.SATFINITE.E4M3.F32.PACK_AB_MERGE_C R6, RZ, R6, RZ ;  /* 0x00000006ff06723e */ /* 0x000fca00048070ff */
[----:B------:R1:W-:Y:S01]  /*efa0*/  @!P0 STG.E.U8 desc[UR6][R2.64], R6 ;  /* 0x0000000602008986 */ /* 0x0003e2000c101106 */
[----:B------:R-:W-:Y:S02]  /*efb0*/  ISETP.LT.OR P0, PT, R0, 0x2, !P3 ;  /* 0x000000020000780c */ /* 0x000fe40005f01670 */
[----:B-1----:R-:W-:-:S11]  /*efc0*/  PRMT R6, RZ, 0x7610, R6 ;  /* 0x00007610ff067816 */ /* 0x002fd60000000006 */
[----:B------:R-:W-:Y:S05]  /*efd0*/  @P0 BRA `(.L_x_41) ;  /* 0x0000000000040947 */ /* 0x000fea0003800000 */
[----:B------:R1:W5:Y:S02]  /*efe0*/  LDG.E.U8 R6, desc[UR6][R28.64+0x1] ;  /* 0x000001061c067981 */ /* 0x000364000c1e1100 */
.L_x_41:
[----:B------:R-:W-:Y:S05]  /*eff0*/  BSYNC B1 ;  /* 0x0000000000017941 */ /* 0x000fea0003800000 */
.L_x_40:
[----:B-----5:R-:W-:Y:S01]  /*f000*/  LOP3.LUT R6, R6, 0xff, RZ, 0xc0, !PT ;  /* 0x000000ff06067812 */ /* 0x020fe200078ec0ff */
[----:B------:R-:W-:Y:S01]  /*f010*/  BSSY B1, `(.L_x_42) ;  /* 0x0000013000017945 */ /* 0x000fe20003800000 */
[----:B------:R-:W-:Y:S02]  /*f020*/  ISETP.GE.AND P2, PT, R32, 0x9, PT ;  /* 0x000000092000780c */ /* 0x000fe40003f46270 */
[----:B------:R-:W-:-:S05]  /*f030*/  F2FP.F16.E4M3.UNPACK_B R6, R6 ;  /* 0x00000006ff06723e */ /* 0x000fca00020006ff */
[----:B------:R-:W-:-:S05]  /*f040*/  HADD2.F32 R6, -RZ, R6.H0_H0 ;  /* 0x20000006ff067230 */ /* 0x000fca0000004100 */
[----:B------:R-:W-:-:S04]  /*f050*/  FMUL R6, R6, UR5 ;  /* 0x0000000506067c20 */ /* 0x000fc80008400000 */
[----:B------:R-:W-:-:S05]  /*f060*/  FFMA R7, R7, UR4, R6 ;  /* 0x0000000407077c23 */ /* 0x000fca0008000006 */
[----:B------:R-:W-:-:S05]  /*f070*/  F2FP.SATFINITE.E4M3.F32.PACK_AB_MERGE_C R7, RZ, R7, RZ ;  /* 0x00000007ff07723e */ /* 0x000fca00048070ff */
[----:B------:R3:W-:Y:S01]  /*f080*/  @!P0 STG.E.U8 desc[UR6][R2.64+0x1], R7 ;  /* 0x0000010702008986 */ /* 0x0007e2000c101106 */
[----:B------:R-:W-:-:S05]  /*f090*/  IADD3 R6, P0, R30, 0x8, RZ ;  /* 0x000000081e067810 */ /* 0x000fca0007f1e0ff */
[----:B---3--:R-:W-:-:S04]  /*f0a0*/  IMAD.X R7, RZ, RZ, R31, P0 ;  /* 0x000000ffff077224 */ /* 0x008fc800000e061f */
[----:B------:R-:W-:-:S04]  /*f0b0*/  IMAD R7, R7, UR8, RZ ;  /* 0x0000000807077c24 */ /* 0x000fc8000f8e02ff */
[C---:B------:R-:W-:Y:S02]  /*f0c0*/  IMAD R33, R6.reuse, UR9, R7 ;  /* 0x0000000906217c24 */ /* 0x040fe4000f8e0207 */
[----:B------:R-:W-:-:S03]  /*f0d0*/  IMAD.WIDE.U32 R6, R6, UR8, R34 ;  /* 0x0000000806067c25 */ /* 0x000fc6000f8e0022 */
[----:B------:R-:W-:-:S04]  /*f0e0*/  IADD3 R6, P0, R6, UR10, RZ ;  /* 0x0000000a06067c10 */ /* 0x000fc8000ff1e0ff */
[--C-:B------:R-:W-:Y:S02]  /*f0f0*/  IADD3.X R7, R7, UR11, R33.reuse, P0, !PT ;  /* 0x0000000b07077c10 */ /* 0x100fe400087fe421 */
[----:B------:R-:W-:Y:S02]  /*f100*/  ISETP.LT.OR P0, PT, R0, 0x1, !P2 ;  /* 0x000000010000780c */ /* 0x000fe40005701670 */
[----:B------:R-:W-:-:S11]  /*f110*/  PRMT R33, RZ, 0x7610, R33 ;  /* 0x00007610ff217816 */ /* 0x000fd60000000021 */
[----:B------:R-:W-:Y:S05]  /*f120*/  @P0 BRA `(.L_x_43) ;  /* 0x0000000000040947 */ /* 0x000fea0003800000 */
[----:B------:R3:W5:Y:S02]  /*f130*/  LDG.E.U8 R33, desc[UR6][R6.64] ;  /* 0x0000000606217981 */ /* 0x000764000c1e1100 */
.L_x_43:
[----:B------:R-:W-:Y:S05]  /*f140*/  BSYNC B1 ;  /* 0x0000000000017941 */ /* 0x000fea0003800000 */
.L_x_42:
        /* <DEDUP_REMOVED lines=9> */
[----:B----4-:R-:W-:-:S11]  /*f1e0*/  PRMT R8, RZ, 0x7610, R8 ;  /* 0x00007610ff087816 */ /* 0x010fd60000000008 */
[----:B------:R-:W-:Y:S05]  /*f1f0*/  @P0 BRA `(.L_x_45) ;  /* 0x0000000000040947 */ /* 0x000fea0003800000 */
[----:B------:R4:W5:Y:S02]  /*f200*/  LDG.E.U8 R8, desc[UR6][R6.64+0x1] ;  /* 0x0000010606087981 */ /* 0x000964000c1e1100 */
.L_x_45:
[----:B------:R-:W-:Y:S05]  /*f210*/  BSYNC B1 ;  /* 0x0000000000017941 */ /* 0x000fea0003800000 */
.L_x_44:
[----:B-----5:R-:W-:Y:S01]  /*f220*/  LOP3.LUT R8, R8, 0xff, RZ, 0xc0, !PT ;  /* 0x000000ff08087812 */ /* 0x020fe200078ec0ff */
[----:B------:R-:W-:Y:S01]  /*f230*/  BSSY B1, `(.L_x_46) ;  /* 0x000000b000017945 */ /* 0x000fe20003800000 */
[----:B------:R-:W-:Y:S02]  /*f240*/  ISETP.LT.OR P1, PT, R0, 0x9, !P3 ;  /* 0x000000090000780c */ /* 0x000fe40005f21670 */
[----:B------:R-:W-:-:S05]  /*f250*/  F2FP.F16.E4M3.UNPACK_B R8, R8 ;  /* 0x00000008ff08723e */ /* 0x000fca00020006ff */
[----:B------:R-:W-:-:S05]  /*f260*/  HADD2.F32 R8, -RZ, R8.H0_H0 ;  /* 0x20000008ff087230 */ /* 0x000fca0000004100 */
[----:B------:R-:W-:-:S04]  /*f270*/  FMUL R8, R8, UR5 ;  /* 0x0000000508087c20 */ /* 0x000fc80008400000 */
[--C-:B------:R-:W-:Y:S01]  /*f280*/  FFMA R9, R9, UR4, R8.reuse ;  /* 0x0000000409097c23 */ /* 0x100fe20008000008 */
[----:B------:R-:W-:-:S04]  /*f290*/  PRMT R8, RZ, 0x7610, R8 ;  /* 0x00007610ff087816 */ /* 0x000fc80000000008 */
[----:B------:R-:W-:-:S05]  /*f2a0*/  F2FP.SATFINITE.E4M3.F32.PACK_AB_MERGE_C R9, RZ, R9, RZ ;  /* 0x00000009ff09723e */ /* 0x000fca00048070ff */
[----:B------:R0:W-:Y:S01]  /*f2b0*/  @!P0 STG.E.U8 desc[UR6][R4.64+0x1], R9 ;  /* 0x0000010904008986 */ /* 0x0001e2000c101106 */
[----:B------:R-:W-:Y:S05]  /*f2c0*/  @P1 BRA `(.L_x_47) ;  /* 0x0000000000041947 */ /* 0x000fea0003800000 */
[----:B------:R0:W5:Y:S02]  /*f2d0*/  LDG.E.U8 R8, desc[UR6][R28.64+0x8] ;  /* 0x000008061c087981 */ /* 0x000164000c1e1100 */
.L_x_47:
[----:B------:R-:W-:Y:S05]  /*f2e0*/  BSYNC B1 ;  /* 0x0000000000017941 */ /* 0x000fea0003800000 */
.L_x_46:
        /* <DEDUP_REMOVED lines=12> */
.L_x_49:
[----:B------:R-:W-:Y:S05]  /*f3b0*/  BSYNC B1 ;  /* 0x0000000000017941 */ /* 0x000fea0003800000 */
.L_x_48:
        /* <DEDUP_REMOVED lines=12> */
.L_x_51:
[----:B------:R-:W-:Y:S05]  /*f480*/  BSYNC B1 ;  /* 0x0000000000017941 */ /* 0x000fea0003800000 */
.L_x_50:
        /* <DEDUP_REMOVED lines=12> */
.L_x_53:
[----:B------:R-:W-:Y:S05]  /*f550*/  BSYNC B1 ;  /* 0x0000000000017941 */ /* 0x000fea0003800000 */
.L_x_52:
[----:B0----5:R-:W-:Y:S01]  /*f560*/  LOP3.LUT R9, R8, 0xff, RZ, 0xc0, !PT ;  /* 0x000000ff08097812 */ /* 0x021fe200078ec0ff */
[----:B------:R-:W-:Y:S01]  /*f570*/  BSSY B1, `(.L_x_54) ;  /* 0x0000013000017945 */ /* 0x000fe20003800000 */
[----:B------:R-:W-:Y:S02]  /*f580*/  IADD3 R8, P1, R30, 0x80, RZ ;  /* 0x000000801e087810 */ /* 0x000fe40007f3e0ff */
[----:B------:R-:W-:-:S05]  /*f590*/  F2FP.F16.E4M3.UNPACK_B R9, R9 ;  /* 0x00000009ff09723e */ /* 0x000fca00020006ff */
[----:B------:R-:W-:Y:S02]  /*f5a0*/  HADD2.F32 R10, -RZ, R9.H0_H0 ;  /* 0x20000009ff0a7230 */ /* 0x000fe40000004100 */
[----:B------:R-:W-:-:S03]  /*f5b0*/  IMAD.X R9, RZ, RZ, R31, P1 ;  /* 0x000000ffff097224 */ /* 0x000fc600008e061f */
[----:B------:R-:W-:Y:S01]  /*f5c0*/  FMUL R10, R10, UR5 ;  /* 0x000000050a0a7c20 */ /* 0x000fe20008400000 */
[----:B------:R-:W-:-:S03]  /*f5d0*/  IMAD R9, R9, UR8, RZ ;  /* 0x0000000809097c24 */ /* 0x000fc6000f8e02ff */
[----:B------:R-:W-:Y:S01]  /*f5e0*/  FFMA R10, R13, UR4, R10 ;  /* 0x000000040d0a7c23 */ /* 0x000fe2000800000a */
[C---:B------:R-:W-:Y:S02]  /*f5f0*/  IMAD R11, R8.reuse, UR9, R9 ;  /* 0x00000009080b7c24 */ /* 0x040fe4000f8e0209 */
[----:B------:R-:W-:Y:S02]  /*f600*/  IMAD.WIDE.U32 R8, R8, UR8, R34 ;  /* 0x0000000808087c25 */ /* 0x000fe4000f8e0022 */
[----:B------:R-:W-:Y:S02]  /*f610*/  F2FP.SATFINITE.E4M3.F32.PACK_AB_MERGE_C R10, RZ, R10, RZ ;  /* 0x0000000aff0a723e */ /* 0x000fe400048070ff */
[----:B------:R-:W-:-:S03]  /*f620*/  IADD3 R8, P1, R8, UR10, RZ ;  /* 0x0000000a08087c10 */ /* 0x000fc6000ff3e0ff */
[----:B------:R0:W-:Y:S01]  /*f630*/  @!P0 STG.E.U8 desc[UR6][R4.64+0x9], R10 ;  /* 0x0000090a04008986 */ /* 0x0001e2000c101106 */
[----:B------:R-:W-:Y:S02]  /*f640*/  IADD3.X R9, R9, UR11, R11, P1, !PT ;  /* 0x0000000b09097c10 */ /* 0x000fe40008ffe40b */
[----:B------:R-:W-:-:S04]  /*f650*/  ISETP.GE.AND P1, PT, R32, 0x81, PT ;  /* 0x000000812000780c */ /* 0x000fc80003f26270 */
[----:B------:R-:W-:Y:S02]  /*f660*/  ISETP.LT.OR P6, PT, R0, 0x1, !P1 ;  /* 0x000000010000780c */ /* 0x000fe40004fc1670 */
[----:B0-----:R-:W-:-:S11]  /*f670*/  PRMT R10, RZ, 0x7610, R10 ;  /* 0x00007610ff0a7816 */ /* 0x001fd6000000000a */
[----:B------:R-:W-:Y:S05]  /*f680*/  @P6 BRA `(.L_x_55) ;  /* 0x0000000000046947 */ /* 0x000fea0003800000 */
[----:B------:R0:W5:Y:S02]  /*f690*/  LDG.E.U8 R10, desc[UR6][R8.64] ;  /* 0x00000006080a7981 */ /* 0x000164000c1e1100 */
.L_x_55:
[----:B------:R-:W-:Y:S05]  /*f6a0*/  BSYNC B1 ;  /* 0x0000000000017941 */ /* 0x000fea0003800000 */
.L_x_54:
        /* <DEDUP_REMOVED lines=12> */
.L_x_57:
[----:B------:R-:W-:Y:S05]  /*f770*/  BSYNC B1 ;  /* 0x0000000000017941 */ /* 0x000fea0003800000 */
.L_x_56:
[----:B-----5:R-:W-:Y:S01]  /*f780*/  LOP3.LUT R11, R10, 0xff, RZ, 0xc0, !PT ;  /* 0x000000ff0a0b7812 */ /* 0x020fe200078ec0ff */
[----:B------:R-:W-:Y:S01]  /*f790*/  BSSY B1, `(.L_x_58) ;  /* 0x0000013000017945 */ /* 0x000fe20003800000 */
[----:B------:R-:W-:Y:S02]  /*f7a0*/  IADD3 R10, P0, R30, 0x88, RZ ;  /* 0x000000881e0a7810 */ /* 0x000fe40007f1e0ff */
[----:B------:R-:W-:-:S03]  /*f7b0*/  F2FP.F16.E4M3.UNPACK_B R11, R11 ;  /* 0x0000000bff0b723e */ /* 0x000fc600020006ff */
[----:B------:R-:W-:Y:S02]  /*f7c0*/  IMAD.X R30, RZ, RZ, R31, P0 ;  /* 0x000000ffff1e7224 */ /* 0x000fe400000e061f */
[----:B------:R-:W-:Y:S02]  /*f7d0*/  HADD2.F32 R11, -RZ, R11.H0_H0 ;  /* 0x2000000bff0b7230 */ /* 0x000fe40000004100 */
[----:B------:R-:W-:Y:S02]  /*f7e0*/  IMAD R12, R30, UR8, RZ ;  /* 0x000000081e0c7c24 */ /* 0x000fe4000f8e02ff */
[----:B------:R-:W-:-:S04]  /*f7f0*/  IMAD.WIDE.U32 R34, R10, UR8, R34 ;  /* 0x000000080a227c25 */ /* 0x000fc8000f8e0022 */
[----:B------:R-:W-:Y:S01]  /*f800*/  FMUL R11, R11, UR5 ;  /* 0x000000050b0b7c20 */ /* 0x000fe20008400000 */
[----:B------:R-:W-:-:S03]  /*f810*/  IMAD R12, R10, UR9, R12 ;  /* 0x000000090a0c7c24 */ /* 0x000fc6000f8e020c */
[----:B------:R-:W-:Y:S01]  /*f820*/  FFMA R15, R15, UR4, R11 ;  /* 0x000000040f0f7c23 */ /* 0x000fe2000800000b */
[----:B------:R-:W-:-:S04]  /*f830*/  IADD3 R10, P0, R34, UR10, RZ ;  /* 0x0000000a220a7c10 */ /* 0x000fc8000ff1e0ff */
[----:B------:R-:W-:Y:S02]  /*f840*/  F2FP.SATFINITE.E4M3.F32.PACK_AB_MERGE_C R15, RZ, R15, RZ ;  /* 0x0000000fff0f723e */ /* 0x000fe400048070ff */
[--C-:B------:R-:W-:Y:S02]  /*f850*/  IADD3.X R11, R35, UR11, R12.reuse, P0, !PT ;  /* 0x0000000b230b7c10 */ /* 0x100fe400087fe40c */
[----:B------:R-:W-:Y:S01]  /*f860*/  ISETP.GE.AND P0, PT, R32, 0x89, PT ;  /* 0x000000892000780c */ /* 0x000fe20003f06270 */
[----:B------:R0:W-:Y:S01]  /*f870*/  @!P5 STG.E.U8 desc[UR6][R26.64+0x1], R15 ;  /* 0x0000010f1a00d986 */ /* 0x0001e2000c101106 */
[----:B------:R-:W-:Y:S02]  /*f880*/  PRMT R12, RZ, 0x7610, R12 ;  /* 0x00007610ff0c7816 */ /* 0x000fe4000000000c */
[----:B------:R-:W-:-:S13]  /*f890*/  ISETP.LT.OR P5, PT, R0, 0x1, !P0 ;  /* 0x000000010000780c */ /* 0x000fda00047a1670 */
[----:B0-----:R-:W-:Y:S05]  /*f8a0*/  @P5 BRA `(.L_x_59) ;  /* 0x0000000000045947 */ /* 0x001fea0003800000 */
[----:B------:R0:W5:Y:S02]  /*f8b0*/  LDG.E.U8 R12, desc[UR6][R10.64] ;  /* 0x000000060a0c7981 */ /* 0x000164000c1e1100 */
.L_x_59:
[----:B------:R-:W-:Y:S05]  /*f8c0*/  BSYNC B1 ;  /* 0x0000000000017941 */ /* 0x000fea0003800000 */
.L_x_58:
        /* <DEDUP_REMOVED lines=12> */
.L_x_61:
[----:B------:R-:W-:Y:S05]  /*f990*/  BSYNC B1 ;  /* 0x0000000000017941 */ /* 0x000fea0003800000 */
.L_x_60:
        /* <DEDUP_REMOVED lines=12> */
.L_x_63:
[----:B------:R-:W-:Y:S05]  /*fa60*/  BSYNC B1 ;  /* 0x0000000000017941 */ /* 0x000fea0003800000 */
.L_x_62:
        /* <DEDUP_REMOVED lines=12> */
.L_x_65:
[----:B------:R-:W-:Y:S05]  /*fb30*/  BSYNC B1 ;  /* 0x0000000000017941 */ /* 0x000fea0003800000 */
.L_x_64:
        /* <DEDUP_REMOVED lines=12> */
.L_x_67:
[----:B------:R-:W-:Y:S05]  /*fc00*/  BSYNC B1 ;  /* 0x0000000000017941 */ /* 0x000fea0003800000 */
.L_x_66:
        /* <DEDUP_REMOVED lines=12> */
.L_x_69:
[----:B------:R-:W-:Y:S05]  /*fcd0*/  BSYNC B1 ;  /* 0x0000000000017941 */ /* 0x000fea0003800000 */
.L_x_68:
        /* <DEDUP_REMOVED lines=12> */
.L_x_71:
[----:B------:R-:W-:Y:S05]  /*fda0*/  BSYNC B1 ;  /* 0x0000000000017941 */ /* 0x000fea0003800000 */
.L_x_70:
        /* <DEDUP_REMOVED lines=12> */
.L_x_73:
[----:B------:R-:W-:Y:S05]  /*fe70*/  BSYNC B1 ;  /* 0x0000000000017941 */ /* 0x000fea0003800000 */
.L_x_72:
        /* <DEDUP_REMOVED lines=12> */
.L_x_75:
[----:B------:R-:W-:Y:S05]  /*ff40*/  BSYNC B1 ;  /* 0x0000000000017941 */ /* 0x000fea0003800000 */
.L_x_74:
        /* <DEDUP_REMOVED lines=12> */
.L_x_77:
[----:B------:R-:W-:Y:S05]  /*10010*/  BSYNC B1 ;  /* 0x0000000000017941 */ /* 0x000fea0003800000 */
.L_x_76:
        /* <DEDUP_REMOVED lines=12> */
.L_x_79:
[----:B------:R-:W-:Y:S05]  /*100e0*/  BSYNC B1 ;  /* 0x0000000000017941 */ /* 0x000fea0003800000 */
.L_x_78:
        /* <DEDUP_REMOVED lines=12> */
.L_x_81:
[----:B------:R-:W-:Y:S05]  /*101b0*/  BSYNC B1 ;  /* 0x0000000000017941 */ /* 0x000fea0003800000 */
.L_x_80:
        /* <DEDUP_REMOVED lines=12> */
.L_x_83:
[----:B------:R-:W-:Y:S05]  /*10280*/  BSYNC B1 ;  /* 0x0000000000017941 */ /* 0x000fea0003800000 */
.L_x_82:
        /* <DEDUP_REMOVED lines=12> */
.L_x_85:
[----:B------:R-:W-:Y:S05]  /*10350*/  BSYNC B1 ;  /* 0x0000000000017941 */ /* 0x000fea0003800000 */
.L_x_84:
        /* <DEDUP_REMOVED lines=12> */
.L_x_87:
[----:B------:R-:W-:Y:S05]  /*10420*/  BSYNC B1 ;  /* 0x0000000000017941 */ /* 0x000fea0003800000 */
.L_x_86:
[----:B------:R-:W2:Y:S01]  /*10430*/  LDL.LU R13, [R1+0xa0] ;  /* 0x0000a000010d7983 */ /* 0x000ea20000300800 */
[----:B-----5:R-:W-:Y:S01]  /*10440*/  LOP3.LUT R12, R12, 0xff, RZ, 0xc0, !PT ;  /* 0x000000ff0c0c7812 */ /* 0x020fe200078ec0ff */
[----:B------:R-:W-:Y:S01]  /*10450*/  BSSY B1, `(.L_x_88) ;  /* 0x000000b000017945 */ /* 0x000fe20003800000 */
[----:B------:R-:W-:Y:S02]  /*10460*/  ISETP.LT.OR P6, PT, R0, 0x12, !P1 ;  /* 0x000000120000780c */ /* 0x000fe40004fc1670 */
[----:B------:R-:W-:-:S05]  /*10470*/  F2FP.F16.E4M3.UNPACK_B R12, R12 ;  /* 0x0000000cff0c723e */ /* 0x000fca00020006ff */
[----:B------:R-:W-:-:S05]  /*10480*/  HADD2.F32 R12, -RZ, R12.H0_H0 ;  /* 0x2000000cff0c7230 */ /* 0x000fca0000004100 */
[----:B------:R-:W-:-:S04]  /*10490*/  FMUL R12, R12, UR5 ;  /* 0x000000050c0c7c20 */ /* 0x000fc80008400000 */
[----:B--2---:R-:W-:-:S05]  /*104a0*/  FFMA R12, R13, UR4, R12 ;  /* 0x000000040d0c7c23 */ /* 0x004fca000800000c */
[----:B------:R-:W-:Y:S02]  /*104b0*/  F2FP.SATFINITE.E4M3.F32.PACK_AB_MERGE_C R13, RZ, R12, RZ ;  /* 0x0000000cff0d723e */ /* 0x000fe400048070ff */
[----:B------:R-:W-:-:S03]  /*104c0*/  PRMT R12, RZ, 0x7610, R12 ;  /* 0x00007610ff0c7816 */ /* 0x000fc6000000000c */
[----:B------:R2:W-:Y:S01]  /*104d0*/  @!P5 STG.E.U8 desc[UR6][R26.64+0x10], R13 ;  /* 0x0000100d1a00d986 */ /* 0x0005e2000c101106 */
[----:B------:R-:W-:Y:S05]  /*104e0*/  @P6 BRA `(.L_x_89) ;  /* 0x0000000000046947 */ /* 0x000fea0003800000 */
[----:B------:R0:W5:Y:S02]  /*104f0*/  LDG.E.U8 R12, desc[UR6][R8.64+0x11] ;  /* 0x00001106080c7981 */ /* 0x000164000c1e1100 */
.L_x_89:
[----:B------:R-:W-:Y:S05]  /*10500*/  BSYNC B1 ;  /* 0x0000000000017941 */ /* 0x000fea0003800000 */
.L_x_88:
[----:B--2---:R-:W2:Y:S01]  /*10510*/  LDL.LU R13, [R1+0xa4] ;  /* 0x0000a400010d7983 */ /* 0x004ea20000300800 */
        /* <DEDUP_REMOVED lines=12> */
.L_x_91:
[----:B------:R-:W-:Y:S05]  /*105e0*/  BSYNC B1 ;  /* 0x0000000000017941 */ /* 0x000fea0003800000 */
.L_x_90:
        /* <DEDUP_REMOVED lines=13> */
.L_x_93:
[----:B------:R-:W-:Y:S05]  /*106c0*/  BSYNC B1 ;  /* 0x0000000000017941 */ /* 0x000fea0003800000 */
.L_x_92:
        /* <DEDUP_REMOVED lines=13> */
.L_x_95:
[----:B------:R-:W-:Y:S05]  /*107a0*/  BSYNC B1 ;  /* 0x0000000000017941 */ /* 0x000fea0003800000 */
.L_x_94:
        /* <DEDUP_REMOVED lines=13> */
.L_x_97:
[----:B------:R-:W-:Y:S05]  /*10880*/  BSYNC B1 ;  /* 0x0000000000017941 */ /* 0x000fea0003800000 */
.L_x_96:
        /* <DEDUP_REMOVED lines=13> */
.L_x_99:
[----:B------:R-:W-:Y:S05]  /*10960*/  BSYNC B1 ;  /* 0x0000000000017941 */ /* 0x000fea0003800000 */
.L_x_98:
        /* <DEDUP_REMOVED lines=13> */
.L_x_101:
[----:B------:R-:W-:Y:S05]  /*10a40*/  BSYNC B1 ;  /* 0x0000000000017941 */ /* 0x000fea0003800000 */
.L_x_100:
        /* <DEDUP_REMOVED lines=13> */
.L_x_103:
[----:B------:R-:W-:Y:S05]  /*10b20*/  BSYNC B1 ;  /* 0x0000000000017941 */ /* 0x000fea0003800000 */
.L_x_102:
        /* <DEDUP_REMOVED lines=13> */
.L_x_105:
[----:B------:R-:W-:Y:S05]  /*10c00*/  BSYNC B1 ;  /* 0x0000000000017941 */ /* 0x000fea0003800000 */
.L_x_104:
        /* <DEDUP_REMOVED lines=13> */
.L_x_107:
[----:B------:R-:W-:Y:S05]  /*10ce0*/  BSYNC B1 ;  /* 0x0000000000017941 */ /* 0x000fea0003800000 */
.L_x_106:
        /* <DEDUP_REMOVED lines=13> */
.L_x_109:
[----:B------:R-:W-:Y:S05]  /*10dc0*/  BSYNC B1 ;  /* 0x0000000000017941 */ /* 0x000fea0003800000 */
.L_x_108:
        /* <DEDUP_REMOVED lines=13> */
.L_x_111:
[----:B------:R-:W-:Y:S05]  /*10ea0*/  BSYNC B1 ;  /* 0x0000000000017941 */ /* 0x000fea0003800000 */
.L_x_110:
        /* <DEDUP_REMOVED lines=13> */
.L_x_113:
[----:B------:R-:W-:Y:S05]  /*10f80*/  BSYNC B1 ;  /* 0x0000000000017941 */ /* 0x000fea0003800000 */
.L_x_112:
        /* <DEDUP_REMOVED lines=13> */
.L_x_115:
[----:B------:R-:W-:Y:S05]  /*11060*/  BSYNC B1 ;  /* 0x0000000000017941 */ /* 0x000fea0003800000 */
.L_x_114:
        /* <DEDUP_REMOVED lines=13> */
.L_x_117:
[----:B------:R-:W-:Y:S05]  /*11140*/  BSYNC B1 ;  /* 0x0000000000017941 */ /* 0x000fea0003800000 */
.L_x_116:
        /* <DEDUP_REMOVED lines=13> */
.L_x_119:
[----:B------:R-:W-:Y:S05]  /*11220*/  BSYNC B1 ;  /* 0x0000000000017941 */ /* 0x000fea0003800000 */
.L_x_118:
        /* <DEDUP_REMOVED lines=13> */
.L_x_121:
[----:B------:R-:W-:Y:S05]  /*11300*/  BSYNC B1 ;  /* 0x0000000000017941 */ /* 0x000fea0003800000 */
.L_x_120:
        /* <DEDUP_REMOVED lines=13> */
.L_x_123:
[----:B------:R-:W-:Y:S05]  /*113e0*/  BSYNC B1 ;  /* 0x0000000000017941 */ /* 0x000fea0003800000 */
.L_x_122:
        /* <DEDUP_REMOVED lines=13> */
.L_x_125:
[----:B------:R-:W-:Y:S05]  /*114c0*/  BSYNC B1 ;  /* 0x0000000000017941 */ /* 0x000fea0003800000 */
.L_x_124:
        /* <DEDUP_REMOVED lines=13> */
.L_x_127:
[----:B------:R-:W-:Y:S05]  /*115a0*/  BSYNC B1 ;  /* 0x0000000000017941 */ /* 0x000fea0003800000 */
.L_x_126:
        /* <DEDUP_REMOVED lines=13> */
.L_x_129:
[----:B------:R-:W-:Y:S05]  /*11680*/  BSYNC B1 ;  /* 0x0000000000017941 */ /* 0x000fea0003800000 */
.L_x_128:
        /* <DEDUP_REMOVED lines=13> */
.L_x_131:
[----:B------:R-:W-:Y:S05]  /*11760*/  BSYNC B1 ;  /* 0x0000000000017941 */ /* 0x000fea0003800000 */
.L_x_130:
        /* <DEDUP_REMOVED lines=13> */
.L_x_133:
[----:B------:R-:W-:Y:S05]  /*11840*/  BSYNC B1 ;  /* 0x0000000000017941 */ /* 0x000fea0003800000 */
.L_x_132:
        /* <DEDUP_REMOVED lines=13> */
.L_x_135:
[----:B------:R-:W-:Y:S05]  /*11920*/  BSYNC B1 ;  /* 0x0000000000017941 */ /* 0x000fea0003800000 */
.L_x_134:
        /* <DEDUP_REMOVED lines=13> */
.L_x_137:
[----:B------:R-:W-:Y:S05]  /*11a00*/  BSYNC B1 ;  /* 0x0000000000017941 */ /* 0x000fea0003800000 */
.L_x_136:
        /* <DEDUP_REMOVED lines=13> */
.L_x_139:
[----:B------:R-:W-:Y:S05]  /*11ae0*/  BSYNC B1 ;  /* 0x0000000000017941 */ /* 0x000fea0003800000 */
.L_x_138:
        /* <DEDUP_REMOVED lines=13> */
.L_x_141:
[----:B------:R-:W-:Y:S05]  /*11bc0*/  BSYNC B1 ;  /* 0x0000000000017941 */ /* 0x000fea0003800000 */
.L_x_140:
        /* <DEDUP_REMOVED lines=13> */
.L_x_143:
[----:B------:R-:W-:Y:S05]  /*11ca0*/  BSYNC B1 ;  /* 0x0000000000017941 */ /* 0x000fea0003800000 */
.L_x_142:
        /* <DEDUP_REMOVED lines=13> */
.L_x_145:
[----:B------:R-:W-:Y:S05]  /*11d80*/  BSYNC B1 ;  /* 0x0000000000017941 */ /* 0x000fea0003800000 */
.L_x_144:
        /* <DEDUP_REMOVED lines=13> */
.L_x_147:
[----:B------:R-:W-:Y:S05]  /*11e60*/  BSYNC B1 ;  /* 0x0000000000017941 */ /* 0x000fea0003800000 */
.L_x_146:
        /* <DEDUP_REMOVED lines=13> */
.L_x_149:
[----:B------:R-:W-:Y:S05]  /*11f40*/  BSYNC B1 ;  /* 0x0000000000017941 */ /* 0x000fea0003800000 */
.L_x_148:
        /* <DEDUP_REMOVED lines=13> */
.L_x_151:
[----:B------:R-:W-:Y:S05]  /*12020*/  BSYNC B1 ;  /* 0x0000000000017941 */ /* 0x000fea0003800000 */
.L_x_150:
        /* <DEDUP_REMOVED lines=13> */
.L_x_153:
[----:B------:R-:W-:Y:S05]  /*12100*/  BSYNC B1 ;  /* 0x0000000000017941 */ /* 0x000fea0003800000 */
.L_x_152:
        /* <DEDUP_REMOVED lines=13> */
.L_x_155:
[----:B------:R-:W-:Y:S05]  /*121e0*/  BSYNC B1 ;  /* 0x0000000000017941 */ /* 0x000fea0003800000 */
.L_x_154:
        /* <DEDUP_REMOVED lines=13> */
.L_x_157:
[----:B------:R-:W-:Y:S05]  /*122c0*/  BSYNC B1 ;  /* 0x0000000000017941 */ /* 0x000fea0003800000 */
.L_x_156:
        /* <DEDUP_REMOVED lines=13> */
.L_x_159:
[----:B------:R-:W-:Y:S05]  /*123a0*/  BSYNC B1 ;  /* 0x0000000000017941 */ /* 0x000fea0003800000 */
.L_x_158:
        /* <DEDUP_REMOVED lines=13> */
.L_x_161:
[----:B------:R-:W-:Y:S05]  /*12480*/  BSYNC B1 ;  /* 0x0000000000017941 */ /* 0x000fea0003800000 */
.L_x_160:
        /* <DEDUP_REMOVED lines=13> */
.L_x_163:
[----:B------:R-:W-:Y:S05]  /*12560*/  BSYNC B1 ;  /* 0x0000000000017941 */ /* 0x000fea0003800000 */
.L_x_162:
        /* <DEDUP_REMOVED lines=13> */
.L_x_165:
[----:B------:R-:W-:Y:S05]  /*12640*/  BSYNC B1 ;  /* 0x0000000000017941 */ /* 0x000fea0003800000 */
.L_x_164:
        /* <DEDUP_REMOVED lines=13> */
.L_x_167:
[----:B------:R-:W-:Y:S05]  /*12720*/  BSYNC B1 ;  /* 0x0000000000017941 */ /* 0x000fea0003800000 */
.L_x_166:
        /* <DEDUP_REMOVED lines=13> */
.L_x_169:
[----:B------:R-:W-:Y:S05]  /*12800*/  BSYNC B1 ;  /* 0x0000000000017941 */ /* 0x000fea0003800000 */
.L_x_168:
        /* <DEDUP_REMOVED lines=13> */
.L_x_171:
[----:B------:R-:W-:Y:S05]  /*128e0*/  BSYNC B1 ;  /* 0x0000000000017941 */ /* 0x000fea0003800000 */
.L_x_170:
        /* <DEDUP_REMOVED lines=13> */
.L_x_173:
[----:B------:R-:W-:Y:S05]  /*129c0*/  BSYNC B1 ;  /* 0x0000000000017941 */ /* 0x000fea0003800000 */
.L_x_172:
        /* <DEDUP_REMOVED lines=13> */
.L_x_175:
[----:B------:R-:W-:Y:S05]  /*12aa0*/  BSYNC B1 ;  /* 0x0000000000017941 */ /* 0x000fea0003800000 */
.L_x_174:
        /* <DEDUP_REMOVED lines=13> */
.L_x_177:
[----:B------:R-:W-:Y:S05]  /*12b80*/  BSYNC B1 ;  /* 0x0000000000017941 */ /* 0x000fea0003800000 */
.L_x_176:
        /* <DEDUP_REMOVED lines=13> */
.L_x_179:
[----:B------:R-:W-:Y:S05]  /*12c60*/  BSYNC B1 ;  /* 0x0000000000017941 */ /* 0x000fea0003800000 */
.L_x_178:
        /* <DEDUP_REMOVED lines=13> */
.L_x_181:
[----:B------:R-:W-:Y:S05]  /*12d40*/  BSYNC B1 ;  /* 0x0000000000017941 */ /* 0x000fea0003800000 */
.L_x_180:
        /* <DEDUP_REMOVED lines=13> */
.L_x_183:
[----:B------:R-:W-:Y:S05]  /*12e20*/  BSYNC B1 ;  /* 0x0000000000017941 */ /* 0x000fea0003800000 */
.L_x_182:
        /* <DEDUP_REMOVED lines=13> */
.L_x_185:
[----:B------:R-:W-:Y:S05]  /*12f00*/  BSYNC B1 ;  /* 0x0000000000017941 */ /* 0x000fea0003800000 */
.L_x_184:
        /* <DEDUP_REMOVED lines=13> */
.L_x_187:
[----:B------:R-:W-:Y:S05]  /*12fe0*/  BSYNC B1 ;  /* 0x0000000000017941 */ /* 0x000fea0003800000 */
.L_x_186:
        /* <DEDUP_REMOVED lines=13> */
.L_x_189:
[----:B------:R-:W-:Y:S05]  /*130c0*/  BSYNC B1 ;  /* 0x0000000000017941 */ /* 0x000fea0003800000 */
.L_x_188:
        /* <DEDUP_REMOVED lines=13> */
.L_x_191:
[----:B------:R-:W-:Y:S05]  /*131a0*/  BSYNC B1 ;  /* 0x0000000000017941 */ /* 0x000fea0003800000 */
.L_x_190:
        /* <DEDUP_REMOVED lines=13> */
.L_x_193:
[----:B------:R-:W-:Y:S05]  /*13280*/  BSYNC B1 ;  /* 0x0000000000017941 */ /* 0x000fea0003800000 */
.L_x_192:
        /* <DEDUP_REMOVED lines=13> */
.L_x_195:
[----:B------:R-:W-:Y:S05]  /*13360*/  BSYNC B1 ;  /* 0x0000000000017941 */ /* 0x000fea0003800000 */
.L_x_194:
        /* <DEDUP_REMOVED lines=13> */
.L_x_197:
[----:B------:R-:W-:Y:S05]  /*13440*/  BSYNC B1 ;  /* 0x0000000000017941 */ /* 0x000fea0003800000 */
.L_x_196:
        /* <DEDUP_REMOVED lines=13> */
.L_x_199:
[----:B------:R-:W-:Y:S05]  /*13520*/  BSYNC B1 ;  /* 0x0000000000017941 */ /* 0x000fea0003800000 */
.L_x_198:
        /* <DEDUP_REMOVED lines=13> */
.L_x_201:
[----:B------:R-:W-:Y:S05]  /*13600*/  BSYNC B1 ;  /* 0x0000000000017941 */ /* 0x000fea0003800000 */
.L_x_200:
        /* <DEDUP_REMOVED lines=13> */
.L_x_203:
[----:B------:R-:W-:Y:S05]  /*136e0*/  BSYNC B1 ;  /* 0x0000000000017941 */ /* 0x000fea0003800000 */
.L_x_202:
        /* <DEDUP_REMOVED lines=13> */
.L_x_205:
[----:B------:R-:W-:Y:S05]  /*137c0*/  BSYNC B1 ;  /* 0x0000000000017941 */ /* 0x000fea0003800000 */
.L_x_204:
        /* <DEDUP_REMOVED lines=13> */
.L_x_207:
[----:B------:R-:W-:Y:S05]  /*138a0*/  BSYNC B1 ;  /* 0x0000000000017941 */ /* 0x000fea0003800000 */
.L_x_206:
        /* <DEDUP_REMOVED lines=13> */
.L_x_209:
[----:B------:R-:W-:Y:S05]  /*13980*/  BSYNC B1 ;  /* 0x0000000000017941 */ /* 0x000fea0003800000 */
.L_x_208:
        /* <DEDUP_REMOVED lines=13> */
.L_x_211:
[----:B------:R-:W-:Y:S05]  /*13a60*/  BSYNC B1 ;  /* 0x0000000000017941 */ /* 0x000fea0003800000 */
.L_x_210:
        /* <DEDUP_REMOVED lines=13> */
.L_x_213:
[----:B------:R-:W-:Y:S05]  /*13b40*/  BSYNC B1 ;  /* 0x0000000000017941 */ /* 0x000fea0003800000 */
.L_x_212:
        /* <DEDUP_REMOVED lines=13> */
.L_x_215:
[----:B------:R-:W-:Y:S05]  /*13c20*/  BSYNC B1 ;  /* 0x0000000000017941 */ /* 0x000fea0003800000 */
.L_x_214:
        /* <DEDUP_REMOVED lines=13> */
.L_x_217:
[----:B------:R-:W-:Y:S05]  /*13d00*/  BSYNC B1 ;  /* 0x0000000000017941 */ /* 0x000fea0003800000 */
.L_x_216:
        /* <DEDUP_REMOVED lines=13> */
.L_x_219:
[----:B------:R-:W-:Y:S05]  /*13de0*/  BSYNC B1 ;  /* 0x0000000000017941 */ /* 0x000fea0003800000 */
.L_x_218:
        /* <DEDUP_REMOVED lines=13> */
.L_x_221:
[----:B------:R-:W-:Y:S05]  /*13ec0*/  BSYNC B1 ;  /* 0x0000000000017941 */ /* 0x000fea0003800000 */
.L_x_220:
        /* <DEDUP_REMOVED lines=13> */
.L_x_223:
[----:B------:R-:W-:Y:S05]  /*13fa0*/  BSYNC B1 ;  /* 0x0000000000017941 */ /* 0x000fea0003800000 */
.L_x_222:
        /* <DEDUP_REMOVED lines=13> */
.L_x_225:
[----:B------:R-:W-:Y:S05]  /*14080*/  BSYNC B1 ;  /* 0x0000000000017941 */ /* 0x000fea0003800000 */
.L_x_224:
        /* <DEDUP_REMOVED lines=13> */
.L_x_227:
[----:B------:R-:W-:Y:S05]  /*14160*/  BSYNC B1 ;  /* 0x0000000000017941 */ /* 0x000fea0003800000 */
.L_x_226:
        /* <DEDUP_REMOVED lines=13> */
.L_x_229:
[----:B------:R-:W-:Y:S05]  /*14240*/  BSYNC B1 ;  /* 0x0000000000017941 */ /* 0x000fea0003800000 */
.L_x_228:
        /* <DEDUP_REMOVED lines=13> */
.L_x_231:
[----:B------:R-:W-:Y:S05]  /*14320*/  BSYNC B1 ;  /* 0x0000000000017941 */ /* 0x000fea0003800000 */
.L_x_230:
        /* <DEDUP_REMOVED lines=13> */
.L_x_233:
[----:B------:R-:W-:Y:S05]  /*14400*/  BSYNC B1 ;  /* 0x0000000000017941 */ /* 0x000fea0003800000 */
.L_x_232:
        /* <DEDUP_REMOVED lines=13> */
.L_x_235:
[----:B------:R-:W-:Y:S05]  /*144e0*/  BSYNC B1 ;  /* 0x0000000000017941 */ /* 0x000fea0003800000 */
.L_x_234:
        /* <DEDUP_REMOVED lines=13> */
.L_x_237:
[----:B------:R-:W-:Y:S05]  /*145c0*/  BSYNC B1 ;  /* 0x0000000000017941 */ /* 0x000fea0003800000 */
.L_x_236:
        /* <DEDUP_REMOVED lines=13> */
.L_x_239:
[----:B------:R-:W-:Y:S05]  /*146a0*/  BSYNC B1 ;  /* 0x0000000000017941 */ /* 0x000fea0003800000 */
.L_x_238:
        /* <DEDUP_REMOVED lines=13> */
.L_x_241:
[----:B------:R-:W-:Y:S05]  /*14780*/  BSYNC B1 ;  /* 0x0000000000017941 */ /* 0x000fea0003800000 */
.L_x_240:
        /* <DEDUP_REMOVED lines=13> */
.L_x_243:
[----:B------:R-:W-:Y:S05]  /*14860*/  BSYNC B1 ;  /* 0x0000000000017941 */ /* 0x000fea0003800000 */
.L_x_242:
        /* <DEDUP_REMOVED lines=13> */
.L_x_245:
[----:B------:R-:W-:Y:S05]  /*14940*/  BSYNC B1 ;  /* 0x0000000000017941 */ /* 0x000fea0003800000 */
.L_x_244:
        /* <DEDUP_REMOVED lines=13> */
.L_x_247:
[----:B------:R-:W-:Y:S05]  /*14a20*/  BSYNC B1 ;  /* 0x0000000000017941 */ /* 0x000fea0003800000 */
.L_x_246:
        /* <DEDUP_REMOVED lines=13> */
.L_x_249:
[----:B------:R-:W-:Y:S05]  /*14b00*/  BSYNC B1 ;  /* 0x0000000000017941 */ /* 0x000fea0003800000 */
.L_x_248:
        /* <DEDUP_REMOVED lines=13> */
.L_x_251:
[----:B------:R-:W-:Y:S05]  /*14be0*/  BSYNC B1 ;  /* 0x0000000000017941 */ /* 0x000fea0003800000 */
.L_x_250:
        /* <DEDUP_REMOVED lines=13> */
.L_x_253:
[----:B------:R-:W-:Y:S05]  /*14cc0*/  BSYNC B1 ;  /* 0x0000000000017941 */ /* 0x000fea0003800000 */
.L_x_252:
        /* <DEDUP_REMOVED lines=13> */
.L_x_255:
[----:B------:R-:W-:Y:S05]  /*14da0*/  BSYNC B1 ;  /* 0x0000000000017941 */ /* 0x000fea0003800000 */
.L_x_254:
        /* <DEDUP_REMOVED lines=13> */
.L_x_257:
[----:B------:R-:W-:Y:S05]  /*14e80*/  BSYNC B1 ;  /* 0x0000000000017941 */ /* 0x000fea0003800000 */
.L_x_256:
        /* <DEDUP_REMOVED lines=13> */
.L_x_259:
[----:B------:R-:W-:Y:S05]  /*14f60*/  BSYNC B1 ;  /* 0x0000000000017941 */ /* 0x000fea0003800000 */
.L_x_258:
        /* <DEDUP_REMOVED lines=13> */
.L_x_261:
[----:B------:R-:W-:Y:S05]  /*15040*/  BSYNC B1 ;  /* 0x0000000000017941 */ /* 0x000fea0003800000 */
.L_x_260:
        /* <DEDUP_REMOVED lines=13> */
.L_x_263:
[----:B------:R-:W-:Y:S05]  /*15120*/  BSYNC B1 ;  /* 0x0000000000017941 */ /* 0x000fea0003800000 */
.L_x_262:
        /* <DEDUP_REMOVED lines=13> */
.L_x_265:
[----:B------:R-:W-:Y:S05]  /*15200*/  BSYNC B1 ;  /* 0x0000000000017941 */ /* 0x000fea0003800000 */
.L_x_264:
        /* <DEDUP_REMOVED lines=13> */
.L_x_267:
[----:B------:R-:W-:Y:S05]  /*152e0*/  BSYNC B1 ;  /* 0x0000000000017941 */ /* 0x000fea0003800000 */
.L_x_266:
        /* <DEDUP_REMOVED lines=13> */
.L_x_269:
[----:B------:R-:W-:Y:S05]  /*153c0*/  BSYNC B1 ;  /* 0x0000000000017941 */ /* 0x000fea0003800000 */
.L_x_268:
        /* <DEDUP_REMOVED lines=13> */
.L_x_271:
[----:B------:R-:W-:Y:S05]  /*154a0*/  BSYNC B1 ;  /* 0x0000000000017941 */ /* 0x000fea0003800000 */
.L_x_270:
        /* <DEDUP_REMOVED lines=13> */
.L_x_273:
[----:B------:R-:W-:Y:S05]  /*15580*/  BSYNC B1 ;  /* 0x0000000000017941 */ /* 0x000fea0003800000 */
.L_x_272:
        /* <DEDUP_REMOVED lines=13> */
.L_x_275:
[----:B------:R-:W-:Y:S05]  /*15660*/  BSYNC B1 ;  /* 0x0000000000017941 */ /* 0x000fea0003800000 */
.L_x_274:
        /* <DEDUP_REMOVED lines=13> */
.L_x_277:
[----:B------:R-:W-:Y:S05]  /*15740*/  BSYNC B1 ;  /* 0x0000000000017941 */ /* 0x000fea0003800000 */
.L_x_276:
        /* <DEDUP_REMOVED lines=13> */
.L_x_279:
[----:B------:R-:W-:Y:S05]  /*15820*/  BSYNC B1 ;  /* 0x0000000000017941 */ /* 0x000fea0003800000 */
.L_x_278:
        /* <DEDUP_REMOVED lines=13> */
.L_x_281:
[----:B------:R-:W-:Y:S05]  /*15900*/  BSYNC B1 ;  /* 0x0000000000017941 */ /* 0x000fea0003800000 */
.L_x_280:
        /* <DEDUP_REMOVED lines=13> */
.L_x_283:
[----:B------:R-:W-:Y:S05]  /*159e0*/  BSYNC B1 ;  /* 0x0000000000017941 */ /* 0x000fea0003800000 */
.L_x_282:
        /* <DEDUP_REMOVED lines=13> */
.L_x_285:
[----:B------:R-:W-:Y:S05]  /*15ac0*/  BSYNC B1 ;  /* 0x0000000000017941 */ /* 0x000fea0003800000 */
.L_x_284:
        /* <DEDUP_REMOVED lines=13> */
.L_x_287:
[----:B------:R-:W-:Y:S05]  /*15ba0*/  BSYNC B1 ;  /* 0x0000000000017941 */ /* 0x000fea0003800000 */
.L_x_286:
        /* <DEDUP_REMOVED lines=13> */
.L_x_289:
[----:B------:R-:W-:Y:S05]  /*15c80*/  BSYNC B1 ;  /* 0x0000000000017941 */ /* 0x000fea0003800000 */
.L_x_288:
        /* <DEDUP_REMOVED lines=13> */
.L_x_291:
[----:B------:R-:W-:Y:S05]  /*15d60*/  BSYNC B1 ;  /* 0x0000000000017941 */ /* 0x000fea0003800000 */
.L_x_290:
        /* <DEDUP_REMOVED lines=13> */
.L_x_293:
[----:B------:R-:W-:Y:S05]  /*15e40*/  BSYNC B1 ;  /* 0x0000000000017941 */ /* 0x000fea0003800000 */
.L_x_292:
        /* <DEDUP_REMOVED lines=13> */
.L_x_295:
[----:B------:R-:W-:Y:S05]  /*15f20*/  BSYNC B1 ;  /* 0x0000000000017941 */ /* 0x000fea0003800000 */
.L_x_294:
        /* <DEDUP_REMOVED lines=13> */
.L_x_297:
[----:B------:R-:W-:Y:S05]  /*16000*/  BSYNC B1 ;  /* 0x0000000000017941 */ /* 0x000fea0003800000 */
.L_x_296:
        /* <DEDUP_REMOVED lines=13> */
.L_x_299:
[----:B------:R-:W-:Y:S05]  /*160e0*/  BSYNC B1 ;  /* 0x0000000000017941 */ /* 0x000fea0003800000 */
.L_x_298:
        /* <DEDUP_REMOVED lines=13> */
.L_x_301:
[----:B------:R-:W-:Y:S05]  /*161c0*/  BSYNC B1 ;  /* 0x0000000000017941 */ /* 0x000fea0003800000 */
.L_x_300:
        /* <DEDUP_REMOVED lines=13> */
.L_x_303:
[----:B------:R-:W-:Y:S05]  /*162a0*/  BSYNC B1 ;  /* 0x0000000000017941 */ /* 0x000fea0003800000 */
.L_x_302:
        /* <DEDUP_REMOVED lines=13> */
.L_x_305:
[----:B------:R-:W-:Y:S05]  /*16380*/  BSYNC B1 ;  /* 0x0000000000017941 */ /* 0x000fea0003800000 */
.L_x_304:
        /* <DEDUP_REMOVED lines=13> */
.L_x_307:
[----:B------:R-:W-:Y:S05]  /*16460*/  BSYNC B1 ;  /* 0x0000000000017941 */ /* 0x000fea0003800000 */
.L_x_306:
        /* <DEDUP_REMOVED lines=13> */
.L_x_309:
[----:B------:R-:W-:Y:S05]  /*16540*/  BSYNC B1 ;  /* 0x0000000000017941 */ /* 0x000fea0003800000 */
.L_x_308:
        /* <DEDUP_REMOVED lines=13> */
.L_x_311:
[----:B------:R-:W-:Y:S05]  /*16620*/  BSYNC B1 ;  /* 0x0000000000017941 */ /* 0x000fea0003800000 */
.L_x_310:
        /* <DEDUP_REMOVED lines=13> */
.L_x_313:
[----:B------:R-:W-:Y:S05]  /*16700*/  BSYNC B1 ;  /* 0x0000000000017941 */ /* 0x000fea0003800000 */
.L_x_312:
        /* <DEDUP_REMOVED lines=13> */
.L_x_315:
[----:B------:R-:W-:Y:S05]  /*167e0*/  BSYNC B1 ;  /* 0x0000000000017941 */ /* 0x000fea0003800000 */
.L_x_314:
        /* <DEDUP_REMOVED lines=13> */
.L_x_317:
[----:B------:R-:W-:Y:S05]  /*168c0*/  BSYNC B1 ;  /* 0x0000000000017941 */ /* 0x000fea0003800000 */
.L_x_316:
        /* <DEDUP_REMOVED lines=13> */
.L_x_319:
[----:B------:R-:W-:Y:S05]  /*169a0*/  BSYNC B1 ;  /* 0x0000000000017941 */ /* 0x000fea0003800000 */
.L_x_318:
        /* <DEDUP_REMOVED lines=13> */
.L_x_321:
[----:B------:R-:W-:Y:S05]  /*16a80*/  BSYNC B1 ;  /* 0x0000000000017941 */ /* 0x000fea0003800000 */
.L_x_320:
        /* <DEDUP_REMOVED lines=13> */
.L_x_323:
[----:B------:R-:W-:Y:S05]  /*16b60*/  BSYNC B1 ;  /* 0x0000000000017941 */ /* 0x000fea0003800000 */
.L_x_322:
        /* <DEDUP_REMOVED lines=13> */
.L_x_325:
[----:B------:R-:W-:Y:S05]  /*16c40*/  BSYNC B1 ;  /* 0x0000000000017941 */ /* 0x000fea0003800000 */
.L_x_324:
        /* <DEDUP_REMOVED lines=13> */
.L_x_327:
[----:B------:R-:W-:Y:S05]  /*16d20*/  BSYNC B1 ;  /* 0x0000000000017941 */ /* 0x000fea0003800000 */
.L_x_326:
        /* <DEDUP_REMOVED lines=13> */
.L_x_329:
[----:B------:R-:W-:Y:S05]  /*16e00*/  BSYNC B1 ;  /* 0x0000000000017941 */ /* 0x000fea0003800000 */
.L_x_328:
        /* <DEDUP_REMOVED lines=13> */
.L_x_331:
[----:B------:R-:W-:Y:S05]  /*16ee0*/  BSYNC B1 ;  /* 0x0000000000017941 */ /* 0x000fea0003800000 */
.L_x_330:
        /* <DEDUP_REMOVED lines=13> */
.L_x_333:
[----:B------:R-:W-:Y:S05]  /*16fc0*/  BSYNC B1 ;  /* 0x0000000000017941 */ /* 0x000fea0003800000 */
.L_x_332:
        /* <DEDUP_REMOVED lines=13> */
.L_x_335:
[----:B------:R-:W-:Y:S05]  /*170a0*/  BSYNC B1 ;  /* 0x0000000000017941 */ /* 0x000fea0003800000 */
.L_x_334:
        /* <DEDUP_REMOVED lines=13> */
.L_x_337:
[----:B------:R-:W-:Y:S05]  /*17180*/  BSYNC B1 ;  /* 0x0000000000017941 */ /* 0x000fea0003800000 */
.L_x_336:
        /* <DEDUP_REMOVED lines=13> */
.L_x_339:
[----:B------:R-:W-:Y:S05]  /*17260*/  BSYNC B1 ;  /* 0x0000000000017941 */ /* 0x000fea0003800000 */
.L_x_338:
        /* <DEDUP_REMOVED lines=13> */
.L_x_341:
[----:B------:R-:W-:Y:S05]  /*17340*/  BSYNC B1 ;  /* 0x0000000000017941 */ /* 0x000fea0003800000 */
.L_x_340:
        /* <DEDUP_REMOVED lines=13> */
.L_x_343:
[----:B------:R-:W-:Y:S05]  /*17420*/  BSYNC B1 ;  /* 0x0000000000017941 */ /* 0x000fea0003800000 */
.L_x_342:
        /* <DEDUP_REMOVED lines=13> */
.L_x_345:
[----:B------:R-:W-:Y:S05]  /*17500*/  BSYNC B1 ;  /* 0x0000000000017941 */ /* 0x000fea0003800000 */
.L_x_344:
        /* <DEDUP_REMOVED lines=13> */
.L_x_347:
[----:B------:R-:W-:Y:S05]  /*175e0*/  BSYNC B1 ;  /* 0x0000000000017941 */ /* 0x000fea0003800000 */
.L_x_346:
        /* <DEDUP_REMOVED lines=13> */
.L_x_349:
[----:B------:R-:W-:Y:S05]  /*176c0*/  BSYNC B1 ;  /* 0x0000000000017941 */ /* 0x000fea0003800000 */
.L_x_348:
        /* <DEDUP_REMOVED lines=13> */
.L_x_351:
[----:B------:R-:W-:Y:S05]  /*177a0*/  BSYNC B1 ;  /* 0x0000000000017941 */ /* 0x000fea0003800000 */
.L_x_350:
        /* <DEDUP_REMOVED lines=13> */
.L_x_353:
[----:B------:R-:W-:Y:S05]  /*17880*/  BSYNC B1 ;  /* 0x0000000000017941 */ /* 0x000fea0003800000 */
.L_x_352:
        /* <DEDUP_REMOVED lines=13> */
.L_x_355:
[----:B------:R-:W-:Y:S05]  /*17960*/  BSYNC B1 ;  /* 0x0000000000017941 */ /* 0x000fea0003800000 */
.L_x_354:
        /* <DEDUP_REMOVED lines=13> */
.L_x_357:
[----:B------:R-:W-:Y:S05]  /*17a40*/  BSYNC B1 ;  /* 0x0000000000017941 */ /* 0x000fea0003800000 */
.L_x_356:
        /* <DEDUP_REMOVED lines=13> */
.L_x_359:
[----:B------:R-:W-:Y:S05]  /*17b20*/  BSYNC B1 ;  /* 0x0000000000017941 */ /* 0x000fea0003800000 */
.L_x_358:
        /* <DEDUP_REMOVED lines=13> */
.L_x_361:
[----:B------:R-:W-:Y:S05]  /*17c00*/  BSYNC B1 ;  /* 0x0000000000017941 */ /* 0x000fea0003800000 */
.L_x_360:
        /* <DEDUP_REMOVED lines=13> */
.L_x_363:
[----:B------:R-:W-:Y:S05]  /*17ce0*/  BSYNC B1 ;  /* 0x0000000000017941 */ /* 0x000fea0003800000 */
.L_x_362:
        /* <DEDUP_REMOVED lines=13> */
.L_x_365:
[----:B------:R-:W-:Y:S05]  /*17dc0*/  BSYNC B1 ;  /* 0x0000000000017941 */ /* 0x000fea0003800000 */
.L_x_364:
        /* <DEDUP_REMOVED lines=13> */
.L_x_367:
[----:B------:R-:W-:Y:S05]  /*17ea0*/  BSYNC B1 ;  /* 0x0000000000017941 */ /* 0x000fea0003800000 */
.L_x_366:
        /* <DEDUP_REMOVED lines=13> */
.L_x_369:
[----:B------:R-:W-:Y:S05]  /*17f80*/  BSYNC B1 ;  /* 0x0000000000017941 */ /* 0x000fea0003800000 */
.L_x_368:
        /* <DEDUP_REMOVED lines=13> */
.L_x_371:
[----:B------:R-:W-:Y:S05]  /*18060*/  BSYNC B1 ;  /* 0x0000000000017941 */ /* 0x000fea0003800000 */
.L_x_370:
        /* <DEDUP_REMOVED lines=13> */
.L_x_373:
[----:B------:R-:W-:Y:S05]  /*18140*/  BSYNC B1 ;  /* 0x0000000000017941 */ /* 0x000fea0003800000 */
.L_x_372:
        /* <DEDUP_REMOVED lines=13> */
.L_x_375:
[----:B------:R-:W-:Y:S05]  /*18220*/  BSYNC B1 ;  /* 0x0000000000017941 */ /* 0x000fea0003800000 */
.L_x_374:
        /* <DEDUP_REMOVED lines=13> */
.L_x_377:
[----:B------:R-:W-:Y:S05]  /*18300*/  BSYNC B1 ;  /* 0x0000000000017941 */ /* 0x000fea0003800000 */
.L_x_376:
        /* <DEDUP_REMOVED lines=13> */
.L_x_379:
[----:B------:R-:W-:Y:S05]  /*183e0*/  BSYNC B1 ;  /* 0x0000000000017941 */ /* 0x000fea0003800000 */
.L_x_378:
        /* <DEDUP_REMOVED lines=13> */
.L_x_381:
[----:B------:R-:W-:Y:S05]  /*184c0*/  BSYNC B1 ;  /* 0x0000000000017941 */ /* 0x000fea0003800000 */
.L_x_380:
        /* <DEDUP_REMOVED lines=13> */
.L_x_383:
[----:B------:R-:W-:Y:S05]  /*185a0*/  BSYNC B1 ;  /* 0x0000000000017941 */ /* 0x000fea0003800000 */
.L_x_382:
        /* <DEDUP_REMOVED lines=13> */
.L_x_385:
[----:B------:R-:W-:Y:S05]  /*18680*/  BSYNC B1 ;  /* 0x0000000000017941 */ /* 0x000fea0003800000 */
.L_x_384:
        /* <DEDUP_REMOVED lines=13> */
.L_x_387:
[----:B------:R-:W-:Y:S05]  /*18760*/  BSYNC B1 ;  /* 0x0000000000017941 */ /* 0x000fea0003800000 */
.L_x_386:
        /* <DEDUP_REMOVED lines=13> */
.L_x_389:
[----:B------:R-:W-:Y:S05]  /*18840*/  BSYNC B1 ;  /* 0x0000000000017941 */ /* 0x000fea0003800000 */
.L_x_388:
        /* <DEDUP_REMOVED lines=13> */
.L_x_391:
[----:B------:R-:W-:Y:S05]  /*18920*/  BSYNC B1 ;  /* 0x0000000000017941 */ /* 0x000fea0003800000 */
.L_x_390:
        /* <DEDUP_REMOVED lines=13> */
.L_x_393:
[----:B------:R-:W-:Y:S05]  /*18a00*/  BSYNC B1 ;  /* 0x0000000000017941 */ /* 0x000fea0003800000 */
.L_x_392:
        /* <DEDUP_REMOVED lines=13> */
.L_x_395:
[----:B------:R-:W-:Y:S05]  /*18ae0*/  BSYNC B1 ;  /* 0x0000000000017941 */ /* 0x000fea0003800000 */
.L_x_394:
        /* <DEDUP_REMOVED lines=13> */
.L_x_397:
[----:B------:R-:W-:Y:S05]  /*18bc0*/  BSYNC B1 ;  /* 0x0000000000017941 */ /* 0x000fea0003800000 */
.L_x_396:
        /* <DEDUP_REMOVED lines=13> */
.L_x_399:
[----:B------:R-:W-:Y:S05]  /*18ca0*/  BSYNC B1 ;  /* 0x0000000000017941 */ /* 0x000fea0003800000 */
.L_x_398:
        /* <DEDUP_REMOVED lines=13> */
.L_x_401:
[----:B------:R-:W-:Y:S05]  /*18d80*/  BSYNC B1 ;  /* 0x0000000000017941 */ /* 0x000fea0003800000 */
.L_x_400:
        /* <DEDUP_REMOVED lines=13> */
.L_x_403:
[----:B------:R-:W-:Y:S05]  /*18e60*/  BSYNC B1 ;  /* 0x0000000000017941 */ /* 0x000fea0003800000 */
.L_x_402:
        /* <DEDUP_REMOVED lines=13> */
.L_x_405:
[----:B------:R-:W-:Y:S05]  /*18f40*/  BSYNC B1 ;  /* 0x0000000000017941 */ /* 0x000fea0003800000 */
.L_x_404:
        /* <DEDUP_REMOVED lines=13> */
.L_x_407:
[----:B------:R-:W-:Y:S05]  /*19020*/  BSYNC B1 ;  /* 0x0000000000017941 */ /* 0x000fea0003800000 */
.L_x_406:
        /* <DEDUP_REMOVED lines=13> */
.L_x_409:
[----:B------:R-:W-:Y:S05]  /*19100*/  BSYNC B1 ;  /* 0x0000000000017941 */ /* 0x000fea0003800000 */
.L_x_408:
        /* <DEDUP_REMOVED lines=13> */
.L_x_411:
[----:B------:R-:W-:Y:S05]  /*191e0*/  BSYNC B1 ;  /* 0x0000000000017941 */ /* 0x000fea0003800000 */
.L_x_410:
        /* <DEDUP_REMOVED lines=13> */
.L_x_413:
[----:B------:R-:W-:Y:S05]  /*192c0*/  BSYNC B1 ;  /* 0x0000000000017941 */ /* 0x000fea0003800000 */
.L_x_412:
        /* <DEDUP_REMOVED lines=13> */
.L_x_415:
[----:B------:R-:W-:Y:S05]  /*193a0*/  BSYNC B1 ;  /* 0x0000000000017941 */ /* 0x000fea0003800000 */
.L_x_414:
        /* <DEDUP_REMOVED lines=13> */
.L_x_417:
[----:B------:R-:W-:Y:S05]  /*19480*/  BSYNC B1 ;  /* 0x0000000000017941 */ /* 0x000fea0003800000 */
.L_x_416:
        /* <DEDUP_REMOVED lines=13> */
.L_x_419:
[----:B------:R-:W-:Y:S05]  /*19560*/  BSYNC B1 ;  /* 0x0000000000017941 */ /* 0x000fea0003800000 */
.L_x_418:
        /* <DEDUP_REMOVED lines=13> */
.L_x_421:
[----:B------:R-:W-:Y:S05]  /*19640*/  BSYNC B1 ;  /* 0x0000000000017941 */ /* 0x000fea0003800000 */
.L_x_420:
        /* <DEDUP_REMOVED lines=13> */
.L_x_423:
[----:B------:R-:W-:Y:S05]  /*19720*/  BSYNC B1 ;  /* 0x0000000000017941 */ /* 0x000fea0003800000 */
.L_x_422:
        /* <DEDUP_REMOVED lines=13> */
.L_x_425:
[----:B------:R-:W-:Y:S05]  /*19800*/  BSYNC B1 ;  /* 0x0000000000017941 */ /* 0x000fea0003800000 */
.L_x_424:
        /* <DEDUP_REMOVED lines=13> */
.L_x_427:
[----:B------:R-:W-:Y:S05]  /*198e0*/  BSYNC B1 ;  /* 0x0000000000017941 */ /* 0x000fea0003800000 */
.L_x_426:
        /* <DEDUP_REMOVED lines=13> */
.L_x_429:
[----:B------:R-:W-:Y:S05]  /*199c0*/  BSYNC B1 ;  /* 0x0000000000017941 */ /* 0x000fea0003800000 */
.L_x_428:
        /* <DEDUP_REMOVED lines=13> */
.L_x_431:
[----:B------:R-:W-:Y:S05]  /*19aa0*/  BSYNC B1 ;  /* 0x0000000000017941 */ /* 0x000fea0003800000 */
.L_x_430:
        /* <DEDUP_REMOVED lines=13> */
.L_x_433:
[----:B------:R-:W-:Y:S05]  /*19b80*/  BSYNC B1 ;  /* 0x0000000000017941 */ /* 0x000fea0003800000 */
.L_x_432:
        /* <DEDUP_REMOVED lines=13> */
.L_x_435:
[----:B------:R-:W-:Y:S05]  /*19c60*/  BSYNC B1 ;  /* 0x0000000000017941 */ /* 0x000fea0003800000 */
.L_x_434:
        /* <DEDUP_REMOVED lines=13> */
.L_x_437:
[----:B------:R-:W-:Y:S05]  /*19d40*/  BSYNC B1 ;  /* 0x0000000000017941 */ /* 0x000fea0003800000 */
.L_x_436:
        /* <DEDUP_REMOVED lines=13> */
.L_x_439:
[----:B------:R-:W-:Y:S05]  /*19e20*/  BSYNC B1 ;  /* 0x0000000000017941 */ /* 0x000fea0003800000 */
.L_x_438:
        /* <DEDUP_REMOVED lines=13> */
.L_x_441:
[----:B------:R-:W-:Y:S05]  /*19f00*/  BSYNC B1 ;  /* 0x0000000000017941 */ /* 0x000fea0003800000 */
.L_x_440:
        /* <DEDUP_REMOVED lines=13> */
.L_x_443:
[----:B------:R-:W-:Y:S05]  /*19fe0*/  BSYNC B1 ;  /* 0x0000000000017941 */ /* 0x000fea0003800000 */
.L_x_442:
        /* <DEDUP_REMOVED lines=13> */
.L_x_445:
[----:B------:R-:W-:Y:S05]  /*1a0c0*/  BSYNC B1 ;  /* 0x0000000000017941 */ /* 0x000fea0003800000 */
.L_x_444:
        /* <DEDUP_REMOVED lines=13> */
.L_x_447:
[----:B------:R-:W-:Y:S05]  /*1a1a0*/  BSYNC B1 ;  /* 0x0000000000017941 */ /* 0x000fea0003800000 */
.L_x_446:
        /* <DEDUP_REMOVED lines=13> */
.L_x_449:
[----:B------:R-:W-:Y:S05]  /*1a280*/  BSYNC B1 ;  /* 0x0000000000017941 */ /* 0x000fea0003800000 */
.L_x_448:
        /* <DEDUP_REMOVED lines=13> */
.L_x_451:
[----:B------:R-:W-:Y:S05]  /*1a360*/  BSYNC B1 ;  /* 0x0000000000017941 */ /* 0x000fea0003800000 */
.L_x_450:
        /* <DEDUP_REMOVED lines=13> */
.L_x_453:
[----:B------:R-:W-:Y:S05]  /*1a440*/  BSYNC B1 ;  /* 0x0000000000017941 */ /* 0x000fea0003800000 */
.L_x_452:
        /* <DEDUP_REMOVED lines=13> */
.L_x_455:
[----:B------:R-:W-:Y:S05]  /*1a520*/  BSYNC B1 ;  /* 0x0000000000017941 */ /* 0x000fea0003800000 */
.L_x_454:
        /* <DEDUP_REMOVED lines=13> */
.L_x_457:
[----:B------:R-:W-:Y:S05]  /*1a600*/  BSYNC B1 ;  /* 0x0000000000017941 */ /* 0x000fea0003800000 */
.L_x_456:
        /* <DEDUP_REMOVED lines=13> */
.L_x_459:
[----:B------:R-:W-:Y:S05]  /*1a6e0*/  BSYNC B1 ;  /* 0x0000000000017941 */ /* 0x000fea0003800000 */
.L_x_458:
        /* <DEDUP_REMOVED lines=13> */
.L_x_461:
[----:B------:R-:W-:Y:S05]  /*1a7c0*/  BSYNC B1 ;  /* 0x0000000000017941 */ /* 0x000fea0003800000 */
.L_x_460:
        /* <DEDUP_REMOVED lines=13> */
.L_x_463:
[----:B------:R-:W-:Y:S05]  /*1a8a0*/  BSYNC B1 ;  /* 0x0000000000017941 */ /* 0x000fea0003800000 */
.L_x_462:
        /* <DEDUP_REMOVED lines=13> */
.L_x_465:
[----:B------:R-:W-:Y:S05]  /*1a980*/  BSYNC B1 ;  /* 0x0000000000017941 */ /* 0x000fea0003800000 */
.L_x_464:
        /* <DEDUP_REMOVED lines=13> */
.L_x_467:
[----:B------:R-:W-:Y:S05]  /*1aa60*/  BSYNC B1 ;  /* 0x0000000000017941 */ /* 0x000fea0003800000 */
.L_x_466:
        /* <DEDUP_REMOVED lines=13> */
.L_x_469:
[----:B------:R-:W-:Y:S05]  /*1ab40*/  BSYNC B1 ;  /* 0x0000000000017941 */ /* 0x000fea0003800000 */
.L_x_468:
        /* <DEDUP_REMOVED lines=13> */
.L_x_471:
[----:B------:R-:W-:Y:S05]  /*1ac20*/  BSYNC B1 ;  /* 0x0000000000017941 */ /* 0x000fea0003800000 */
.L_x_470:
        /* <DEDUP_REMOVED lines=13> */
.L_x_473:
[----:B------:R-:W-:Y:S05]  /*1ad00*/  BSYNC B1 ;  /* 0x0000000000017941 */ /* 0x000fea0003800000 */
.L_x_472:
        /* <DEDUP_REMOVED lines=13> */
.L_x_475:
[----:B------:R-:W-:Y:S05]  /*1ade0*/  BSYNC B1 ;  /* 0x0000000000017941 */ /* 0x000fea0003800000 */
.L_x_474:
        /* <DEDUP_REMOVED lines=13> */
.L_x_477:
[----:B------:R-:W-:Y:S05]  /*1aec0*/  BSYNC B1 ;  /* 0x0000000000017941 */ /* 0x000fea0003800000 */
.L_x_476:
        /* <DEDUP_REMOVED lines=13> */
.L_x_479:
[----:B------:R-:W-:Y:S05]  /*1afa0*/  BSYNC B1 ;  /* 0x0000000000017941 */ /* 0x000fea0003800000 */
.L_x_478:
        /* <DEDUP_REMOVED lines=13> */
.L_x_481:
[----:B------:R-:W-:Y:S05]  /*1b080*/  BSYNC B1 ;  /* 0x0000000000017941 */ /* 0x000fea0003800000 */
.L_x_480:
        /* <DEDUP_REMOVED lines=13> */
.L_x_483:
[----:B------:R-:W-:Y:S05]  /*1b160*/  BSYNC B1 ;  /* 0x0000000000017941 */ /* 0x000fea0003800000 */
.L_x_482:
        /* <DEDUP_REMOVED lines=13> */
.L_x_485:
[----:B------:R-:W-:Y:S05]  /*1b240*/  BSYNC B1 ;  /* 0x0000000000017941 */ /* 0x000fea0003800000 */
.L_x_484:
        /* <DEDUP_REMOVED lines=13> */
.L_x_487:
[----:B------:R-:W-:Y:S05]  /*1b320*/  BSYNC B1 ;  /* 0x0000000000017941 */ /* 0x000fea0003800000 */
.L_x_486:
        /* <DEDUP_REMOVED lines=13> */
.L_x_489:
[----:B------:R-:W-:Y:S05]  /*1b400*/  BSYNC B1 ;  /* 0x0000000000017941 */ /* 0x000fea0003800000 */
.L_x_488:
        /* <DEDUP_REMOVED lines=13> */
.L_x_491:
[----:B------:R-:W-:Y:S05]  /*1b4e0*/  BSYNC B1 ;  /* 0x0000000000017941 */ /* 0x000fea0003800000 */
.L_x_490:
        /* <DEDUP_REMOVED lines=13> */
.L_x_493:
[----:B------:R-:W-:Y:S05]  /*1b5c0*/  BSYNC B1 ;  /* 0x0000000000017941 */ /* 0x000fea0003800000 */
.L_x_492:
        /* <DEDUP_REMOVED lines=13> */
.L_x_495:
[----:B------:R-:W-:Y:S05]  /*1b6a0*/  BSYNC B1 ;  /* 0x0000000000017941 */ /* 0x000fea0003800000 */
.L_x_494:
        /* <DEDUP_REMOVED lines=13> */
.L_x_497:
[----:B------:R-:W-:Y:S05]  /*1b780*/  BSYNC B1 ;  /* 0x0000000000017941 */ /* 0x000fea0003800000 */
.L_x_496:
        /* <DEDUP_REMOVED lines=13> */
.L_x_499:
[----:B------:R-:W-:Y:S05]  /*1b860*/  BSYNC B1 ;  /* 0x0000000000017941 */ /* 0x000fea0003800000 */
.L_x_498:
[----:B0-2---:R-:W2:Y:S01]  /*1b870*/  LDL.LU R3, [R1+0x3d8] ;  /* 0x0003d80001037983 */ /* 0x005ea20000300800 */
[----:B-----5:R-:W-:Y:S01]  /*1b880*/  LOP3.LUT R12, R12, 0xff, RZ, 0xc0, !PT ;  /* 0x000000ff0c0c7812 */ /* 0x020fe200078ec0ff */
[----:B------:R-:W-:Y:S01]  /*1b890*/  BSSY B1, `(.L_x_500) ;  /* 0x000000b000017945 */ /* 0x000fe20003800000 */
[----:B------:R-:W-:Y:S02]  /*1b8a0*/  ISETP.LT.OR P2, PT, R0, 0xea, !P2 ;  /* 0x000000ea0000780c */ /* 0x000fe40005741670 */
[----:B------:R-:W-:Y:S02]  /*1b8b0*/  F2FP.F16.E4M3.UNPACK_B R12, R12 ;  /* 0x0000000cff0c723e */ /* 0x000fe400020006ff */
[----:B------:R-:W-:-:S03]  /*1b8c0*/  PRMT R2, RZ, 0x7610, R2 ;  /* 0x00007610ff027816 */ /* 0x000fc60000000002 */
[----:B------:R-:W-:-:S05]  /*1b8d0*/  HADD2.F32 R12, -RZ, R12.H0_H0 ;  /* 0x2000000cff0c7230 */ /* 0x000fca0000004100 */
[----:B------:R-:W-:-:S04]  /*1b8e0*/  FMUL R12, R12, UR5 ;  /* 0x000000050c0c7c20 */ /* 0x000fc80008400000 */
[----:B--2---:R-:W-:-:S05]  /*1b8f0*/  FFMA R12, R3, UR4, R12 ;  /* 0x00000004030c7c23 */ /* 0x004fca000800000c */
[----:B------:R-:W-:-:S05]  /*1b900*/  F2FP.SATFINITE.E4M3.F32.PACK_AB_MERGE_C R3, RZ, R12, RZ ;  /* 0x0000000cff03723e */ /* 0x000fca00048070ff */
[----:B------:R0:W-:Y:S01]  /*1b910*/  @!P5 STG.E.U8 desc[UR6][R4.64+0xe8], R3 ;  /* 0x0000e8030400d986 */ /* 0x0001e2000c101106 */
[----:B------:R-:W-:Y:S05]  /*1b920*/  @P2 BRA `(.L_x_501) ;  /* 0x0000000000042947 */ /* 0x000fea0003800000 */
[----:B------:R2:W5:Y:S02]  /*1b930*/  LDG.E.U8 R2, desc[UR6][R6.64+0xe9] ;  /* 0x0000e90606027981 */ /* 0x000564000c1e1100 */
.L_x_501:
[----:B------:R-:W-:Y:S05]  /*1b940*/  BSYNC B1 ;  /* 0x0000000000017941 */ /* 0x000fea0003800000 */
.L_x_500:
[----:B0-----:R-:W3:Y:S01]  /*1b950*/  LDL.LU R3, [R1+0x3dc] ;  /* 0x0003dc0001037983 */ /* 0x001ee20000300800 */
[----:B-----5:R-:W-:Y:S01]  /*1b960*/  LOP3.LUT R2, R2, 0xff, RZ, 0xc0, !PT ;  /* 0x000000ff02027812 */ /* 0x020fe200078ec0ff */
[----:B------:R-:W-:Y:S01]  /*1b970*/  BSSY B1, `(.L_x_502) ;  /* 0x000000b000017945 */ /* 0x000fe20003800000 */
[----:B------:R-:W-:Y:S02]  /*1b980*/  ISETP.LT.OR P3, PT, R0, 0xe1, !P1 ;  /* 0x000000e10000780c */ /* 0x000fe40004f61670 */
[----:B------:R-:W-:-:S05]  /*1b990*/  F2FP.F16.E4M3.UNPACK_B R2, R2 ;  /* 0x00000002ff02723e */ /* 0x000fca00020006ff */
[----:B------:R-:W-:-:S05]  /*1b9a0*/  HADD2.F32 R2, -RZ, R2.H0_H0 ;  /* 0x20000002ff027230 */ /* 0x000fca0000004100 */
[----:B------:R-:W-:-:S04]  /*1b9b0*/  FMUL R2, R2, UR5 ;  /* 0x0000000502027c20 */ /* 0x000fc80008400000 */
[----:B---3--:R-:W-:-:S05]  /*1b9c0*/  FFMA R2, R3, UR4, R2 ;  /* 0x0000000403027c23 */ /* 0x008fca0008000002 */
[----:B------:R-:W-:Y:S02]  /*1b9d0*/  F2FP.SATFINITE.E4M3.F32.PACK_AB_MERGE_C R3, RZ, R2, RZ ;  /* 0x00000002ff03723e */ /* 0x000fe400048070ff */
[----:B------:R-:W-:-:S03]  /*1b9e0*/  PRMT R2, RZ, 0x7610, R2 ;  /* 0x00007610ff027816 */ /* 0x000fc60000000002 */
[----:B------:R0:W-:Y:S01]  /*1b9f0*/  @!P2 STG.E.U8 desc[UR6][R4.64+0xe9], R3 ;  /* 0x0000e9030400a986 */ /* 0x0001e2000c101106 */
[----:B------:R-:W-:Y:S05]  /*1ba00*/  @P3 BRA `(.L_x_503) ;  /* 0x0000000000043947 */ /* 0x000fea0003800000 */
[----:B------:R3:W5:Y:S02]  /*1ba10*/  LDG.E.U8 R2, desc[UR6][R8.64+0xe0] ;  /* 0x0000e00608027981 */ /* 0x000764000c1e1100 */
.L_x_503:
[----:B------:R-:W-:Y:S05]  /*1ba20*/  BSYNC B1 ;  /* 0x0000000000017941 */ /* 0x000fea0003800000 */
.L_x_502:
[----:B0-----:R-:W2:Y:S01]  /*1ba30*/  LDL.LU R3, [R1+0x3e0] ;  /* 0x0003e00001037983 */ /* 0x001ea20000300800 */
        /* <DEDUP_REMOVED lines=12> */
.L_x_505:
[----:B------:R-:W-:Y:S05]  /*1bb00*/  BSYNC B1 ;  /* 0x0000000000017941 */ /* 0x000fea0003800000 */
.L_x_504:
        /* <DEDUP_REMOVED lines=13> */
.L_x_507:
[----:B------:R-:W-:Y:S05]  /*1bbe0*/  BSYNC B1 ;  /* 0x0000000000017941 */ /* 0x000fea0003800000 */
.L_x_506:
        /* <DEDUP_REMOVED lines=13> */
.L_x_509:
[----:B------:R-:W-:Y:S05]  /*1bcc0*/  BSYNC B1 ;  /* 0x0000000000017941 */ /* 0x000fea0003800000 */
.L_x_508:
        /* <DEDUP_REMOVED lines=13> */
.L_x_511:
[----:B------:R-:W-:Y:S05]  /*1bda0*/  BSYNC B1 ;  /* 0x0000000000017941 */ /* 0x000fea0003800000 */
.L_x_510:
        /* <DEDUP_REMOVED lines=13> */
.L_x_513:
[----:B------:R-:W-:Y:S05]  /*1be80*/  BSYNC B1 ;  /* 0x0000000000017941 */ /* 0x000fea0003800000 */
.L_x_512:
        /* <DEDUP_REMOVED lines=13> */
.L_x_515:
[----:B------:R-:W-:Y:S05]  /*1bf60*/  BSYNC B1 ;  /* 0x0000000000017941 */ /* 0x000fea0003800000 */
.L_x_514:
[----:B0-----:R-:W2:Y:S01]  /*1bf70*/  LDL.LU R3, [R1+0x3f8] ;  /* 0x0003f80001037983 */ /* 0x001ea20000300800 */
        /* <DEDUP_REMOVED lines=12> */
.L_x_517:
[----:B------:R-:W-:Y:S05]  /*1c040*/  BSYNC B1 ;  /* 0x0000000000017941 */ /* 0x000fea0003800000 */
.L_x_516:
[----:B------:R-:W-:Y:S05]  /*1c050*/  @P0 BRA `(.L_x_518) ;  /* 0x0000004800940947 */ /* 0x000fea0003800000 */
[----:B------:R-:W2:Y:S01]  /*1c060*/  LDL.LU R2, [R1+0x3fc] ;  /* 0x0003fc0001027983 */ /* 0x000ea20000300800 */
[----:B-----5:R-:W-:-:S04]  /*1c070*/  LOP3.LUT R0, R0, 0xff, RZ, 0xc0, !PT ;  /* 0x000000ff00007812 */ /* 0x020fc800078ec0ff */
[----:B------:R-:W-:-:S05]  /*1c080*/  F2FP.F16.E4M3.UNPACK_B R0, R0 ;  /* 0x00000000ff00723e */ /* 0x000fca00020006ff */
[----:B------:R-:W-:-:S05]  /*1c090*/  HADD2.F32 R0, -RZ, R0.H0_H0 ;  /* 0x20000000ff007230 */ /* 0x000fca0000004100 */
[----:B------:R-:W-:-:S04]  /*1c0a0*/  FMUL R0, R0, UR5 ;  /* 0x0000000500007c20 */ /* 0x000fc80008400000 */
[----:B--2---:R-:W-:-:S05]  /*1c0b0*/  FFMA R0, R2, UR4, R0 ;  /* 0x0000000402007c23 */ /* 0x004fca0008000000 */
[----:B0-----:R-:W-:-:S05]  /*1c0c0*/  F2FP.SATFINITE.E4M3.F32.PACK_AB_MERGE_C R3, RZ, R0, RZ ;  /* 0x00000000ff03723e */ /* 0x001fca00048070ff */
[----:B------:R0:W-:Y:S01]  /*1c0d0*/  STG.E.U8 desc[UR6][R24.64+0xe9], R3 ;  /* 0x0000e90318007986 */ /* 0x0001e2000c101106 */
[----:B------:R-:W-:Y:S05]  /*1c0e0*/  BRA `(.L_x_518) ;  /* 0x0000004800707947 */ /* 0x000fea0003800000 */
.L_x_37:
[----:B------:R-:W3:Y:S04]  /*1c0f0*/  LDL.LU R30, [R1+0xa0] ;  /* 0x0000a000011e7983 */ /* 0x000ee80000300800 */
[----:B------:R-:W4:Y:S04]  /*1c100*/  LDL.LU R29, [R1+0xa4] ;  /* 0x0000a400011d7983 */ /* 0x000f280000300800 */
[----:B------:R-:W2:Y:S01]  /*1c110*/  LDL.LU R28, [R1+0xa8] ;  /* 0x0000a800011c7983 */ /* 0x000ea20000300800 */
[----:B------:R-:W-:Y:S01]  /*1c120*/  ISETP.GE.AND P3, PT, R32, 0x1, PT ;  /* 0x000000012000780c */ /* 0x000fe20003f66270 */
[----:B------:R-:W-:Y:S01]  /*1c130*/  FMUL R6, R6, UR4 ;  /* 0x0000000406067c20 */ /* 0x000fe20008400000 */
[----:B------:R-:W-:Y:S01]  /*1c140*/  FMUL R7, R7, UR4 ;  /* 0x0000000407077c20 */ /* 0x000fe20008400000 */
[----:B------:R-:W-:Y:S01]  /*1c150*/  ISETP.GE.AND P2, PT, R32, 0x9, PT ;  /* 0x000000092000780c */ /* 0x000fe20003f46270 */
[----:B------:R-:W-:Y:S01]  /*1c160*/  FMUL R8, R8, UR4 ;  /* 0x0000000408087c20 */ /* 0x000fe20008400000 */
[----:B------:R-:W-:Y:S01]  /*1c170*/  ISETP.LT.OR P0, PT, R0, 0x1, !P3 ;  /* 0x000000010000780c */ /* 0x000fe20005f01670 */
[----:B------:R-:W-:Y:S01]  /*1c180*/  FMUL R9, R9, UR4 ;  /* 0x0000000409097c20 */ /* 0x000fe20008400000 */
[----:B------:R-:W-:Y:S01]  /*1c190*/  F2FP.SATFINITE.E4M3.F32.PACK_AB_MERGE_C R6, RZ, R6, RZ ;  /* 0x00000006ff06723e */ /* 0x000fe200048070ff */
[----:B------:R-:W-:Y:S01]  /*1c1a0*/  FMUL R10, R10, UR4 ;  /* 0x000000040a0a7c20 */ /* 0x000fe20008400000 */
[----:B------:R-:W-:Y:S01]  /*1c1b0*/  F2FP.SATFINITE.E4M3.F32.PACK_AB_MERGE_C R7, RZ, R7, RZ ;  /* 0x00000007ff07723e */ /* 0x000fe200048070ff */
[----:B------:R-:W-:Y:S01]  /*1c1c0*/  FMUL R11, R11, UR4 ;  /* 0x000000040b0b7c20 */ /* 0x000fe20008400000 */
[----:B------:R-:W-:Y:S01]  /*1c1d0*/  FMUL R12, R12, UR4 ;  /* 0x000000040c0c7c20 */ /* 0x000fe20008400000 */
[----:B------:R-:W-:Y:S01]  /*1c1e0*/  ISETP.GE.AND P1, PT, R32, 0x81, PT ;  /* 0x000000812000780c */ /* 0x000fe20003f26270 */
[----:B------:R-:W-:Y:S01]  /*1c1f0*/  FMUL R13, R13, UR4 ;  /* 0x000000040d0d7c20 */ /* 0x000fe20008400000 */
[----:B------:R-:W-:Y:S01]  /*1c200*/  FMUL R14, R14, UR4 ;  /* 0x000000040e0e7c20 */ /* 0x000fe20008400000 */
[----:B------:R-:W-:Y:S01]  /*1c210*/  FMUL R15, R15, UR4 ;  /* 0x000000040f0f7c20 */ /* 0x000fe20008400000 */
[----:B------:R-:W-:Y:S01]  /*1c220*/  FMUL R16, R16, UR4 ;  /* 0x0000000410107c20 */ /* 0x000fe20008400000 */
[----:B------:R-:W-:Y:S01]  /*1c230*/  FMUL R17, R17, UR4 ;  /* 0x0000000411117c20 */ /* 0x000fe20008400000 */
[----:B------:R3:W-:Y:S01]  /*1c240*/  @!P0 STG.E.U8 desc[UR6][R2.64], R6 ;  /* 0x0000000602008986 */ /* 0x0007e2000c101106 */
[----:B------:R-:W-:-:S02]  /*1c250*/  ISETP.LT.OR P0, PT, R0, 0x2, !P3 ;  /* 0x000000020000780c */ /* 0x000fc40005f01670 */
[----:B------:R-:W-:Y:S01]  /*1c260*/  ISETP.LT.OR P5, PT, R0, 0x2, !P2 ;  /* 0x000000020000780c */ /* 0x000fe200057a1670 */
[----:B------:R-:W-:Y:S01]  /*1c270*/  FMUL R18, R18, UR4 ;  /* 0x0000000412127c20 */ /* 0x000fe20008400000 */
[----:B------:R-:W-:Y:S01]  /*1c280*/  ISETP.LT.OR P6, PT, R0, 0x9, !P3 ;  /* 0x000000090000780c */ /* 0x000fe20005fc1670 */
[----:B------:R-:W-:Y:S01]  /*1c290*/  FMUL R19, R19, UR4 ;  /* 0x0000000413137c20 */ /* 0x000fe20008400000 */
[----:B------:R-:W-:Y:S01]  /*1c2a0*/  FMUL R20, R20, UR4 ;  /* 0x0000000414147c20 */ /* 0x000fe20008400000 */
[----:B------:R-:W-:Y:S01]  /*1c2b0*/  FMUL R21, R21, UR4 ;  /* 0x0000000415157c20 */ /* 0x000fe20008400000 */
[----:B------:R-:W-:Y:S01]  /*1c2c0*/  FMUL R22, R22, UR4 ;  /* 0x0000000416167c20 */ /* 0x000fe20008400000 */
[----:B------:R-:W-:Y:S01]  /*1c2d0*/  FMUL R23, R23, UR4 ;  /* 0x0000000417177c20 */ /* 0x000fe20008400000 */
[----:B------:R-:W-:Y:S01]  /*1c2e0*/  FMUL R224, R224, UR4 ;  /* 0x00000004e0e07c20 */ /* 0x000fe20008400000 */
[----:B------:R-:W-:Y:S01]  /*1c2f0*/  FMUL R225, R225, UR4 ;  /* 0x00000004e1e17c20 */ /* 0x000fe20008400000 */
[----:B------:R-:W-:Y:S01]  /*1c300*/  FMUL R226, R226, UR4 ;  /* 0x00000004e2e27c20 */ /* 0x000fe20008400000 */
[----:B------:R0:W-:Y:S01]  /*1c310*/  @!P0 STG.E.U8 desc[UR6][R2.64+0x1], R7 ;  /* 0x0000010702008986 */ /* 0x0001e2000c101106 */
[----:B------:R-:W-:-:S02]  /*1c320*/  ISETP.LT.OR P0, PT, R0, 0x1, !P2 ;  /* 0x000000010000780c */ /* 0x000fc40005701670 */
[----:B------:R-:W-:Y:S01]  /*1c330*/  F2FP.SATFINITE.E4M3.F32.PACK_AB_MERGE_C R8, RZ, R8, RZ ;  /* 0x00000008ff08723e */ /* 0x000fe200048070ff */
[----:B------:R-:W2:Y:S01]  /*1c340*/  LDL.LU R35, [R1+0xac] ;  /* 0x0000ac0001237983 */ /* 0x000ea20000300800 */
[----:B------:R-:W-:Y:S02]  /*1c350*/  F2FP.SATFINITE.E4M3.F32.PACK_AB_MERGE_C R9, RZ, R9, RZ ;  /* 0x00000009ff09723e */ /* 0x000fe400048070ff */
[----:B------:R-:W-:Y:S01]  /*1c360*/  F2FP.SATFINITE.E4M3.F32.PACK_AB_MERGE_C R10, RZ, R10, RZ ;  /* 0x0000000aff0a723e */ /* 0x000fe200048070ff */
[----:B------:R-:W2:Y:S04]  /*1c370*/  LDL.LU R34, [R1+0xb0] ;  /* 0x0000b00001227983 */ /* 0x000ea80000300800 */
[----:B------:R-:W-:Y:S01]  /*1c380*/  @!P5 STG.E.U8 desc[UR6][R4.64+0x1], R9 ;  /* 0x000001090400d986 */ /* 0x000fe2000c101106 */
[----:B------:R-:W-:-:S03]  /*1c390*/  ISETP.LT.OR P5, PT, R0, 0xa, !P3 ;  /* 0x0000000a0000780c */ /* 0x000fc60005fa1670 */
[----:B------:R-:W-:Y:S04]  /*1c3a0*/  @!P0 STG.E.U8 desc[UR6][R4.64], R8 ;  /* 0x0000000804008986 */ /* 0x000fe8000c101106 */
[----:B------:R-:W-:Y:S01]  /*1c3b0*/  @!P6 STG.E.U8 desc[UR6][R2.64+0x8], R10 ;  /* 0x0000080a0200e986 */ /* 0x000fe2000c101106 */
[----:B------:R-:W-:Y:S02]  /*1c3c0*/  ISETP.LT.OR P6, PT, R0, 0x9, !P2 ;  /* 0x000000090000780c */ /* 0x000fe400057c1670 */
[----:B------:R-:W-:Y:S01]  /*1c3d0*/  F2FP.SATFINITE.E4M3.F32.PACK_AB_MERGE_C R11, RZ, R11, RZ ;  /* 0x0000000bff0b723e */ /* 0x000fe200048070ff */
[----:B------:R-:W-:Y:S01]  /*1c3e0*/  FMUL R227, R227, UR4 ;  /* 0x00000004e3e37c20 */ /* 0x000fe20008400000 */
[----:B------:R-:W-:Y:S01]  /*1c3f0*/  F2FP.SATFINITE.E4M3.F32.PACK_AB_MERGE_C R12, RZ, R12, RZ ;  /* 0x0000000cff0c723e */ /* 0x000fe200048070ff */
[----:B------:R-:W-:Y:S01]  /*1c400*/  FMUL R228, R228, UR4 ;  /* 0x00000004e4e47c20 */ /* 0x000fe20008400000 */
[----:B------:R-:W-:Y:S01]  /*1c410*/  F2FP.SATFINITE.E4M3.F32.PACK_AB_MERGE_C R13, RZ, R13, RZ ;  /* 0x0000000dff0d723e */ /* 0x000fe200048070ff */
[----:B------:R-:W-:Y:S01]  /*1c420*/  @!P5 STG.E.U8 desc[UR6][R2.64+0x9], R11 ;  /* 0x0000090b0200d986 */ /* 0x000fe2000c101106 */
[----:B------:R-:W-:-:S02]  /*1c430*/  ISETP.LT.OR P5, PT, R0, 0xa, !P2 ;  /* 0x0000000a0000780c */ /* 0x000fc400057a1670 */
[----:B------:R-:W-:Y:S01]  /*1c440*/  F2FP.SATFINITE.E4M3.F32.PACK_AB_MERGE_C R14, RZ, R14, RZ ;  /* 0x0000000eff0e723e */ /* 0x000fe200048070ff */
[----:B------:R-:W2:Y:S04]  /*1c450*/  LDL.LU R33, [R1+0xb4] ;  /* 0x0000b40001217983 */ /* 0x000ea80000300800 */
[----:B------:R-:W-:Y:S01]  /*1c460*/  @!P6 STG.E.U8 desc[UR6][R4.64+0x8], R12 ;  /* 0x0000080c0400e986 */ /* 0x000fe2000c101106 */
[----:B------:R-:W-:Y:S02]  /*1c470*/  ISETP.LT.OR P6, PT, R0, 0x1, !P1 ;  /* 0x000000010000780c */ /* 0x000fe40004fc1670 */
[----:B------:R-:W-:Y:S01]  /*1c480*/  ISETP.GE.AND P0, PT, R32, 0x89, PT ;  /* 0x000000892000780c */ /* 0x000fe20003f06270 */
[----:B------:R-:W2:Y:S01]  /*1c490*/  LDL.LU R31, [R1+0xb8] ;  /* 0x0000b800011f7983 */ /* 0x000ea20000300800 */
[----:B------:R-:W-:Y:S01]  /*1c4a0*/  F2FP.SATFINITE.E4M3.F32.PACK_AB_MERGE_C R15, RZ, R15, RZ ;  /* 0x0000000fff0f723e */ /* 0x000fe200048070ff */
[----:B------:R-:W-:Y:S01]  /*1c4b0*/  FMUL R229, R229, UR4 ;  /* 0x00000004e5e57c20 */ /* 0x000fe20008400000 */
[----:B------:R-:W-:Y:S01]  /*1c4c0*/  F2FP.SATFINITE.E4M3.F32.PACK_AB_MERGE_C R16, RZ, R16, RZ ;  /* 0x00000010ff10723e */ /* 0x000fe200048070ff */
[----:B------:R-:W-:Y:S01]  /*1c4d0*/  @!P5 STG.E.U8 desc[UR6][R4.64+0x9], R13 ;  /* 0x0000090d0400d986 */ /* 0x000fe2000c101106 */
[----:B------:R-:W-:-:S02]  /*1c4e0*/  ISETP.LT.OR P5, PT, R0, 0x2, !P1 ;  /* 0x000000020000780c */ /* 0x000fc40004fa1670 */
[----:B------:R-:W-:Y:S02]  /*1c4f0*/  F2FP.SATFINITE.E4M3.F32.PACK_AB_MERGE_C R17, RZ, R17, RZ ;  /* 0x00000011ff11723e */ /* 0x000fe400048070ff */
[----:B------:R-:W-:Y:S01]  /*1c500*/  F2FP.SATFINITE.E4M3.F32.PACK_AB_MERGE_C R18, RZ, R18, RZ ;  /* 0x00000012ff12723e */ /* 0x000fe200048070ff */
[----:B------:R-:W-:Y:S01]  /*1c510*/  @!P6 STG.E.U8 desc[UR6][R26.64], R14 ;  /* 0x0000000e1a00e986 */ /* 0x000fe2000c101106 */
[C---:B------:R-:W-:Y:S02]  /*1c520*/  ISETP.LT.OR P6, PT, R0.reuse, 0x1, !P0 ;  /* 0x000000010000780c */ /* 0x040fe400047c1670 */
[----:B------:R-:W-:Y:S02]  /*1c530*/  F2FP.SATFINITE.E4M3.F32.PACK_AB_MERGE_C R19, RZ, R19, RZ ;  /* 0x00000013ff13723e */ /* 0x000fe400048070ff */
[----:B------:R-:W-:Y:S02]  /*1c540*/  F2FP.SATFINITE.E4M3.F32.PACK_AB_MERGE_C R20, RZ, R20, RZ ;  /* 0x00000014ff14723e */ /* 0x000fe400048070ff */
        /* <DEDUP_REMOVED lines=15> */
[----:B------:R-:W-:Y:S02]  /*1c640*/  ISETP.LT.OR P6, PT, R0, 0x9, !P0 ;  /* 0x000000090000780c */ /* 0x000fe400047c1670 */
[----:B------:R-:W-:-:S05]  /*1c650*/  F2FP.SATFINITE.E4M3.F32.PACK_AB_MERGE_C R229, RZ, R229, RZ ;  /* 0x000000e5ffe5723e */ /* 0x000fca00048070ff */
[----:B------:R-:W-:Y:S01]  /*1c660*/  @!P5 STG.E.U8 desc[UR6][R26.64+0x9], R19 ;  /* 0x000009131a00d986 */ /* 0x000fe2000c101106 */
[----:B------:R-:W-:-:S05]  /*1c670*/  ISETP.LT.OR P5, PT, R0, 0xa, !P0 ;  /* 0x0000000a0000780c */ /* 0x000fca00047a1670 */
[----:B------:R-:W-:Y:S01]  /*1c680*/  @!P6 STG.E.U8 desc[UR6][R24.64+0x8], R20 ;  /* 0x000008141800e986 */ /* 0x000fe2000c101106 */
[----:B------:R-:W-:-:S07]  /*1c690*/  ISETP.LT.OR P6, PT, R0, 0x11, !P3 ;  /* 0x000000110000780c */ /* 0x000fce0005fc1670 */
        /* <DEDUP_REMOVED lines=17> */
[----:B---3--:R-:W-:-:S03]  /*1c7b0*/  FMUL R6, R30, UR4 ;  /* 0x000000041e067c20 */ /* 0x008fc60008400000 */
[----:B------:R-:W3:Y:S01]  /*1c7c0*/  LDL.LU R30, [R1+0xbc] ;  /* 0x0000bc00011e7983 */ /* 0x000ee20000300800 */
[C---:B------:R-:W-:Y:S02]  /*1c7d0*/  ISETP.LT.OR P5, PT, R0.reuse, 0x12, !P1 ;  /* 0x000000120000780c */ /* 0x040fe40004fa1670 */
[----:B0-----:R-:W-:Y:S01]  /*1c7e0*/  F2FP.SATFINITE.E4M3.F32.PACK_AB_MERGE_C R7, RZ, R6, RZ ;  /* 0x00000006ff07723e */ /* 0x001fe200048070ff */
[----:B----4-:R-:W-:Y:S02]  /*1c7f0*/  FMUL R6, R29, UR4 ;  /* 0x000000041d067c20 */ /* 0x010fe40008400000 */
[----:B------:R-:W4:Y:S04]  /*1c800*/  LDL.LU R29, [R1+0xc0] ;  /* 0x0000c000011d7983 */ /* 0x000f280000300800 */
[----:B------:R0:W-:Y:S01]  /*1c810*/  @!P6 STG.E.U8 desc[UR6][R26.64+0x10], R7 ;  /* 0x000010071a00e986 */ /* 0x0001e2000c101106 */
[----:B------:R-:W-:-:S02]  /*1c820*/  ISETP.LT.OR P6, PT, R0, 0x11, !P0 ;  /* 0x000000110000780c */ /* 0x000fc400047c1670 */
[----:B0-----:R-:W-:Y:S01]  /*1c830*/  F2FP.SATFINITE.E4M3.F32.PACK_AB_MERGE_C R7, RZ, R6, RZ ;  /* 0x00000006ff07723e */ /* 0x001fe200048070ff */
[----:B--2---:R-:W-:Y:S02]  /*1c840*/  FMUL R6, R28, UR4 ;  /* 0x000000041c067c20 */ /* 0x004fe40008400000 */
[----:B------:R-:W2:Y:S04]  /*1c850*/  LDL.LU R28, [R1+0xc4] ;  /* 0x0000c400011c7983 */ /* 0x000ea80000300800 */
[----:B------:R0:W-:Y:S01]  /*1c860*/  @!P5 STG.E.U8 desc[UR6][R26.64+0x11], R7 ;  /* 0x000011071a00d986 */ /* 0x0001e2000c101106 */
[----:B------:R-:W-:Y:S02]  /*1c870*/  ISETP.LT.OR P5, PT, R0, 0x12, !P0 ;  /* 0x000000120000780c */ /* 0x000fe400047a1670 */
[----:B0-----:R-:W-:Y:S01]  /*1c880*/  F2FP.SATFINITE.E4M3.F32.PACK_AB_MERGE_C R7, RZ, R6, RZ ;  /* 0x00000006ff07723e */ /* 0x001fe200048070ff */
[----:B------:R-:W-:-:S02]  /*1c890*/  FMUL R6, R35, UR4 ;  /* 0x0000000423067c20 */ /* 0x000fc40008400000 */
[----:B------:R-:W2:Y:S04]  /*1c8a0*/  LDL.LU R35, [R1+0xc8] ;  /* 0x0000c80001237983 */ /* 0x000ea80000300800 */
[----:B------:R0:W-:Y:S01]  /*1c8b0*/  @!P6 STG.E.U8 desc[UR6][R24.64+0x10], R7 ;  /* 0x000010071800e986 */ /* 0x0001e2000c101106 */
[----:B------:R-:W-:Y:S02]  /*1c8c0*/  ISETP.LT.OR P6, PT, R0, 0x19, !P1 ;  /* 0x000000190000780c */ /* 0x000fe40004fc1670 */
[----:B0-----:R-:W-:Y:S01]  /*1c8d0*/  F2FP.SATFINITE.E4M3.F32.PACK_AB_MERGE_C R7, RZ, R6, RZ ;  /* 0x00000006ff07723e */ /* 0x001fe200048070ff */
[----:B------:R-:W-:Y:S02]  /*1c8e0*/  FMUL R6, R34, UR4 ;  /* 0x0000000422067c20 */ /* 0x000fe40008400000 */
[----:B------:R-:W2:Y:S04]  /*1c8f0*/  LDL.LU R34, [R1+0xcc] ;  /* 0x0000cc0001227983 */ /* 0x000ea80000300800 */
[----:B------:R0:W-:Y:S01]  /*1c900*/  @!P5 STG.E.U8 desc[UR6][R24.64+0x11], R7 ;  /* 0x000011071800d986 */ /* 0x0001e2000c101106 */
[----:B------:R-:W-:-:S02]  /*1c910*/  ISETP.LT.OR P5, PT, R0, 0x1a, !P1 ;  /* 0x0000001a0000780c */ /* 0x000fc40004fa1670 */
[----:B0-----:R-:W-:Y:S01]  /*1c920*/  F2FP.SATFINITE.E4M3.F32.PACK_AB_MERGE_C R7, RZ, R6, RZ ;  /* 0x00000006ff07723e */ /* 0x001fe200048070ff */
[----:B------:R-:W-:Y:S02]  /*1c930*/  FMUL R6, R33, UR4 ;  /* 0x0000000421067c20 */ /* 0x000fe40008400000 */
[----:B------:R-:W2:Y:S03]  /*1c940*/  LDL.LU R33, [R1+0xd0] ;  /* 0x0000d00001217983 */ /* 0x000ea60000300800 */
[----:B------:R-:W-:Y:S01]  /*1c950*/  F2FP.SATFINITE.E4M3.F32.PACK_AB_MERGE_C R6, RZ, R6, RZ ;  /* 0x00000006ff06723e */ /* 0x000fe200048070ff */
[----:B------:R0:W-:Y:S01]  /*1c960*/  @!P6 STG.E.U8 desc[UR6][R26.64+0x18], R7 ;  /* 0x000018071a00e986 */ /* 0x0001e2000c101106 */
[----:B------:R-:W-:-:S03]  /*1c970*/  ISETP.LT.OR P6, PT, R0, 0x19, !P0 ;  /* 0x000000190000780c */ /* 0x000fc600047c1670 */
[----:B------:R3:W-:Y:S01]  /*1c980*/  @!P5 STG.E.U8 desc[UR6][R26.64+0x19], R6 ;  /* 0x000019061a00d986 */ /* 0x0007e2000c101106 */
[----:B0-----:R-:W-:-:S03]  /*1c990*/  FMUL R7, R31, UR4 ;  /* 0x000000041f077c20 */ /* 0x001fc60008400000 */
[----:B------:R-:W2:Y:S01]  /*1c9a0*/  LDL.LU R31, [R1+0xd4] ;  /* 0x0000d400011f7983 */ /* 0x000ea20000300800 */
[----:B------:R-:W-:Y:S02]  /*1c9b0*/  ISETP.LT.OR P5, PT, R0, 0x1a, !P0 ;  /* 0x0000001a0000780c */ /* 0x000fe400047a1670 */
[----:B------:R-:W-:Y:S01]  /*1c9c0*/  F2FP.SATFINITE.E4M3.F32.PACK_AB_MERGE_C R7, RZ, R7, RZ ;  /* 0x00000007ff07723e */ /* 0x000fe200048070ff */
[----:B---3--:R-:W-:Y:S02]  /*1c9d0*/  FMUL R6, R30, UR4 ;  /* 0x000000041e067c20 */ /* 0x008fe40008400000 */
[----:B------:R-:W3:Y:S03]  /*1c9e0*/  LDL.LU R30, [R1+0xd8] ;  /* 0x0000d800011e7983 */ /* 0x000ee60000300800 */
[----:B------:R-:W-:Y:S01]  /*1c9f0*/  F2FP.SATFINITE.E4M3.F32.PACK_AB_MERGE_C R9, RZ, R6, RZ ;  /* 0x00000006ff09723e */ /* 0x000fe200048070ff */
[----:B----4-:R-:W-:Y:S01]  /*1ca00*/  FMUL R8, R29, UR4 ;  /* 0x000000041d087c20 */ /* 0x010fe20008400000 */
[----:B------:R0:W-:Y:S01]  /*1ca10*/  @!P6 STG.E.U8 desc[UR6][R24.64+0x18], R7 ;  /* 0x000018071800e986 */ /* 0x0001e2000c101106 */
[----:B------:R-:W-:-:S03]  /*1ca20*/  ISETP.LT.OR P6, PT, R0, 0x21, !P3 ;  /* 0x000000210000780c */ /* 0x000fc60005fc1670 */
[----:B------:R-:W4:Y:S01]  /*1ca30*/  LDL.LU R29, [R1+0xdc] ;  /* 0x0000dc00011d7983 */ /* 0x000f220000300800 */
[----:B------:R-:W-:-:S03]  /*1ca40*/  F2FP.SATFINITE.E4M3.F32.PACK_AB_MERGE_C R11, RZ, R8, RZ ;  /* 0x00000008ff0b723e */ /* 0x000fc600048070ff */
[----:B------:R1:W-:Y:S01]  /*1ca50*/  @!P5 STG.E.U8 desc[UR6][R24.64+0x19], R9 ;  /* 0x000019091800d986 */ /* 0x0003e2000c101106 */
[----:B------:R-:W-:Y:S01]  /*1ca60*/  ISETP.LT.OR P5, PT, R0, 0x22, !P3 ;  /* 0x000000220000780c */ /* 0x000fe20005fa1670 */
[----:B--2---:R-:W-:Y:S02]  /*1ca70*/  FMUL R6, R28, UR4 ;  /* 0x000000041c067c20 */ /* 0x004fe40008400000 */
[----:B------:R-:W2:Y:S03]  /*1ca80*/  LDL.LU R28, [R1+0xe0] ;  /* 0x0000e000011c7983 */ /* 0x000ea60000300800 */
[----:B------:R-:W-:Y:S01]  /*1ca90*/  F2FP.SATFINITE.E4M3.F32.PACK_AB_MERGE_C R13, RZ, R6, RZ ;  /* 0x00000006ff0d723e */ /* 0x000fe200048070ff */
[----:B------:R1:W-:Y:S01]  /*1caa0*/  @!P6 STG.E.U8 desc[UR6][R2.64+0x20], R11 ;  /* 0x0000200b0200e986 */ /* 0x0003e2000c101106 */
[----:B------:R-:W-:Y:S01]  /*1cab0*/  ISETP.LT.OR P6, PT, R0, 0x21, !P2 ;  /* 0x000000210000780c */ /* 0x000fe200057c1670 */
[----:B------:R-:W-:-:S02]  /*1cac0*/  FMUL R6, R35, UR4 ;  /* 0x0000000423067c20 */ /* 0x000fc40008400000 */
[----:B------:R-:W2:Y:S03]  /*1cad0*/  LDL.LU R35, [R1+0xe4] ;  /* 0x0000e40001237983 */ /* 0x000ea60000300800 */
[----:B0-----:R-:W-:Y:S01]  /*1cae0*/  F2FP.SATFINITE.E4M3.F32.PACK_AB_MERGE_C R7, RZ, R6, RZ ;  /* 0x00000006ff07723e */ /* 0x001fe200048070ff */
[----:B------:R0:W-:Y:S01]  /*1caf0*/  @!P5 STG.E.U8 desc[UR6][R2.64+0x21], R13 ;  /* 0x0000210d0200d986 */ /* 0x0001e2000c101106 */
[----:B------:R-:W-:Y:S01]  /*1cb00*/  ISETP.LT.OR P5, PT, R0, 0x22, !P2 ;  /* 0x000000220000780c */ /* 0x000fe200057a1670 */
[----:B------:R-:W-:Y:S02]  /*1cb10*/  FMUL R6, R34, UR4 ;  /* 0x0000000422067c20 */ /* 0x000fe40008400000 */
[----:B------:R-:W2:Y:S03]  /*1cb20*/  LDL.LU R34, [R1+0xe8] ;  /* 0x0000e80001227983 */ /* 0x000ea60000300800 */
[----:B-1----:R-:W-:Y:S01]  /*1cb30*/  F2FP.SATFINITE.E4M3.F32.PACK_AB_MERGE_C R9, RZ, R6, RZ ;  /* 0x00000006ff09723e */ /* 0x002fe200048070ff */
[----:B------:R1:W-:Y:S01]  /*1cb40*/  @!P6 STG.E.U8 desc[UR6][R4.64+0x20], R7 ;  /* 0x000020070400e986 */ /* 0x0003e2000c101106 */
[----:B------:R-:W-:Y:S01]  /*1cb50*/  ISETP.LT.OR P6, PT, R0, 0x29, !P3 ;  /* 0x000000290000780c */ /* 0x000fe20005fc1670 */
[----:B------:R-:W-:-:S02]  /*1cb60*/  FMUL R6, R33, UR4 ;  /* 0x0000000421067c20 */ /* 0x000fc40008400000 */
[----:B------:R-:W2:Y:S03]  /*1cb70*/  LDL.LU R33, [R1+0xec] ;  /* 0x0000ec0001217983 */ /* 0x000ea60000300800 */
[----:B------:R-:W-:Y:S01]  /*1cb80*/  F2FP.SATFINITE.E4M3.F32.PACK_AB_MERGE_C R11, RZ, R6, RZ ;  /* 0x00000006ff0b723e */ /* 0x000fe200048070ff */
[----:B------:R4:W-:Y:S01]  /*1cb90*/  @!P5 STG.E.U8 desc[UR6][R4.64+0x21], R9 ;  /* 0x000021090400d986 */ /* 0x0009e2000c101106 */
[C---:B------:R-:W-:Y:S01]  /*1cba0*/  ISETP.LT.OR P5, PT, R0.reuse, 0x2a, !P3 ;  /* 0x0000002a0000780c */ /* 0x040fe20005fa1670 */
[----:B------:R-:W-:Y:S02]  /*1cbb0*/  FMUL R6, R31, UR4 ;  /* 0x000000041f067c20 */ /* 0x000fe40008400000 */
[----:B------:R-:W2:Y:S03]  /*1cbc0*/  LDL.LU R31, [R1+0xf0] ;  /* 0x0000f000011f7983 */ /* 0x000ea60000300800 */
[----:B0-----:R-:W-:Y:S01]  /*1cbd0*/  F2FP.SATFINITE.E4M3.F32.PACK_AB_MERGE_C R13, RZ, R6, RZ ;  /* 0x00000006ff0d723e */ /* 0x001fe200048070ff */
[----:B------:R0:W-:Y:S01]  /*1cbe0*/  @!P6 STG.E.U8 desc[UR6][R2.64+0x28], R11 ;  /* 0x0000280b0200e986 */ /* 0x0001e2000c101106 */
[----:B------:R-:W-:Y:S01]  /*1cbf0*/  ISETP.LT.OR P6, PT, R0, 0x29, !P2 ;  /* 0x000000290000780c */ /* 0x000fe200057c1670 */
[----:B---3--:R-:W-:-:S02]  /*1cc00*/  FMUL R6, R30, UR4 ;  /* 0x000000041e067c20 */ /* 0x008fc40008400000 */
[----:B------:R-:W3:Y:S03]  /*1cc10*/  LDL.LU R30, [R1+0xf4] ;  /* 0x0000f400011e7983 */ /* 0x000ee60000300800 */
[----:B-1----:R-:W-:Y:S01]  /*1cc20*/  F2FP.SATFINITE.E4M3.F32.PACK_AB_MERGE_C R7, RZ, R6, RZ ;  /* 0x00000006ff07723e */ /* 0x002fe200048070ff */
[----:B------:R1:W-:Y:S01]  /*1cc30*/  @!P5 STG.E.U8 desc[UR6][R2.64+0x29], R13 ;  /* 0x0000290d0200d986 */ /* 0x0003e2000c101106 */
[C---:B------:R-:W-:Y:S01]  /*1cc40*/  ISETP.LT.OR P5, PT, R0.reuse, 0x2a, !P2 ;  /* 0x0000002a0000780c */ /* 0x040fe200057a1670 */
[----:B----4-:R-:W-:Y:S02]  /*1cc50*/  FMUL R6, R29, UR4 ;  /* 0x000000041d067c20 */ /* 0x010fe40008400000 */
[----:B------:R-:W4:Y:S03]  /*1cc60*/  LDL.LU R29, [R1+0xf8] ;  /* 0x0000f800011d7983 */ /* 0x000f260000300800 */
[----:B------:R-:W-:Y:S01]  /*1cc70*/  F2FP.SATFINITE.E4M3.F32.PACK_AB_MERGE_C R9, RZ, R6, RZ ;  /* 0x00000006ff09723e */ /* 0x000fe200048070ff */
[----:B------:R1:W-:Y:S01]  /*1cc80*/  @!P6 STG.E.U8 desc[UR6][R4.64+0x28], R7 ;  /* 0x000028070400e986 */ /* 0x0003e2000c101106 */
[----:B------:R-:W-:Y:S01]  /*1cc90*/  ISETP.LT.OR P6, PT, R0, 0x21, !P1 ;  /* 0x000000210000780c */ /* 0x000fe20004fc1670 */
[----:B--2---:R-:W-:-:S02]  /*1cca0*/  FMUL R6, R28, UR4 ;  /* 0x000000041c067c20 */ /* 0x004fc40008400000 */
[----:B------:R-:W2:Y:S03]  /*1ccb0*/  LDL.LU R28, [R1+0xfc] ;  /* 0x0000fc00011c7983 */ /* 0x000ea60000300800 */
[----:B0-----:R-:W-:Y:S01]  /*1ccc0*/  F2FP.SATFINITE.E4M3.F32.PACK_AB_MERGE_C R11, RZ, R6, RZ ;  /* 0x00000006ff0b723e */ /* 0x001fe200048070ff */
[----:B------:R0:W-:Y:S01]  /*1ccd0*/  @!P5 STG.E.U8 desc[UR6][R4.64+0x29], R9 ;  /* 0x000029090400d986 */ /* 0x0001e2000c101106 */
[C---:B------:R-:W-:Y:S01]  /*1cce0*/  ISETP.LT.OR P5, PT, R0.reuse, 0x22, !P1 ;  /* 0x000000220000780c */ /* 0x040fe20004fa1670 */
        /* <DEDUP_REMOVED lines=15> */
[----:B------:R-:W-:-:S02]  /*1cde0*/  FMUL R6, R31, UR4 ;  /* 0x000000041f067c20 */ /* 0x000fc40008400000 */
[----:B------:R-:W2:Y:S03]  /*1cdf0*/  LDL.LU R31, [R1+0x10c] ;  /* 0x00010c00011f7983 */ /* 0x000ea60000300800 */
[----:B-1----:R-:W-:Y:S01]  /*1ce00*/  F2FP.SATFINITE.E4M3.F32.PACK_AB_MERGE_C R11, RZ, R6, RZ ;  /* 0x00000006ff0b723e */ /* 0x002fe200048070ff */
[----:B------:R1:W-:Y:S01]  /*1ce10*/  @!P5 STG.E.U8 desc[UR6][R24.64+0x21], R9 ;  /* 0x000021091800d986 */ /* 0x0003e2000c101106 */
[----:B------:R-:W-:Y:S01]  /*1ce20*/  ISETP.LT.OR P5, PT, R0, 0x2a, !P1 ;  /* 0x0000002a0000780c */ /* 0x000fe20004fa1670 */
[----:B---3--:R-:W-:Y:S02]  /*1ce30*/  FMUL R6, R30, UR4 ;  /* 0x000000041e067c20 */ /* 0x008fe40008400000 */
[----:B------:R-:W3:Y:S03]  /*1ce40*/  LDL.LU R30, [R1+0x110] ;  /* 0x00011000011e7983 */ /* 0x000ee60000300800 */
[----:B------:R-:W-:Y:S01]  /*1ce50*/  F2FP.SATFINITE.E4M3.F32.PACK_AB_MERGE_C R13, RZ, R6, RZ ;  /* 0x00000006ff0d723e */ /* 0x000fe200048070ff */
[----:B------:R1:W-:Y:S01]  /*1ce60*/  @!P6 STG.E.U8 desc[UR6][R26.64+0x28], R11 ;  /* 0x0000280b1a00e986 */ /* 0x0003e2000c101106 */
[----:B------:R-:W-:Y:S01]  /*1ce70*/  ISETP.LT.OR P6, PT, R0, 0x29, !P0 ;  /* 0x000000290000780c */ /* 0x000fe200047c1670 */
[----:B----4-:R-:W-:-:S02]  /*1ce80*/  FMUL R6, R29, UR4 ;  /* 0x000000041d067c20 */ /* 0x010fc40008400000 */
[----:B------:R-:W4:Y:S03]  /*1ce90*/  LDL.LU R29, [R1+0x114] ;  /* 0x00011400011d7983 */ /* 0x000f260000300800 */
[----:B0-----:R-:W-:Y:S01]  /*1cea0*/  F2FP.SATFINITE.E4M3.F32.PACK_AB_MERGE_C R7, RZ, R6, RZ ;  /* 0x00000006ff07723e */ /* 0x001fe200048070ff */
[----:B------:R0:W-:Y:S01]  /*1ceb0*/  @!P5 STG.E.U8 desc[UR6][R26.64+0x29], R13 ;  /* 0x0000290d1a00d986 */ /* 0x0001e2000c101106 */
[----:B------:R-:W-:Y:S01]  /*1cec0*/  ISETP.LT.OR P5, PT, R0, 0x2a, !P0 ;  /* 0x0000002a0000780c */ /* 0x000fe200047a1670 */
[----:B--2---:R-:W-:Y:S02]  /*1ced0*/  FMUL R6, R28, UR4 ;  /* 0x000000041c067c20 */ /* 0x004fe40008400000 */
        /* <DEDUP_REMOVED lines=8> */
[----:B------:R-:W-:Y:S01]  /*1cf60*/  ISETP.LT.OR P5, PT, R0, 0x32, !P3 ;  /* 0x000000320000780c */ /* 0x000fe20005fa1670 */
        /* <DEDUP_REMOVED lines=9> */
[C---:B------:R-:W-:Y:S01]  /*1d000*/  ISETP.LT.OR P5, PT, R0.reuse, 0x32, !P2 ;  /* 0x000000320000780c */ /* 0x040fe200057a1670 */
[----:B------:R-:W-:Y:S02]  /*1d010*/  FMUL R6, R31, UR4 ;  /* 0x000000041f067c20 */ /* 0x000fe40008400000 */
[----:B------:R-:W2:Y:S03]  /*1d020*/  LDL.LU R31, [R1+0x128] ;  /* 0x00012800011f7983 */ /* 0x000ea60000300800 */
[----:B------:R-:W-:Y:S01]  /*1d030*/  F2FP.SATFINITE.E4M3.F32.PACK_AB_MERGE_C R9, RZ, R6, RZ ;  /* 0x00000006ff09723e */ /* 0x000fe200048070ff */
[----:B------:R2:W-:Y:S01]  /*1d040*/  @!P6 STG.E.U8 desc[UR6][R4.64+0x30], R7 ;  /* 0x000030070400e986 */ /* 0x0005e2000c101106 */
[----:B------:R-:W-:Y:S01]  /*1d050*/  ISETP.LT.OR P6, PT, R0, 0x39, !P3 ;  /* 0x000000390000780c */ /* 0x000fe20005fc1670 */
[----:B---3--:R-:W-:-:S02]  /*1d060*/  FMUL R6, R30, UR4 ;  /* 0x000000041e067c20 */ /* 0x008fc40008400000 */
[----:B------:R-:W3:Y:S03]  /*1d070*/  LDL.LU R30, [R1+0x12c] ;  /* 0x00012c00011e7983 */ /* 0x000ee60000300800 */
[----:B0-----:R-:W-:Y:S01]  /*1d080*/  F2FP.SATFINITE.E4M3.F32.PACK_AB_MERGE_C R11, RZ, R6, RZ ;  /* 0x00000006ff0b723e */ /* 0x001fe200048070ff */
[----:B------:R0:W-:Y:S01]  /*1d090*/  @!P5 STG.E.U8 desc[UR6][R4.64+0x31], R9 ;  /* 0x000031090400d986 */ /* 0x0001e2000c101106 */
[C---:B------:R-:W-:Y:S01]  /*1d0a0*/  ISETP.LT.OR P5, PT, R0.reuse, 0x3a, !P3 ;  /* 0x0000003a0000780c */ /* 0x040fe20005fa1670 */
[----:B----4-:R-:W-:Y:S02]  /*1d0b0*/  FMUL R6, R29, UR4 ;  /* 0x000000041d067c20 */ /* 0x010fe40008400000 */
[----:B------:R-:W4:Y:S03]  /*1d0c0*/  LDL.LU R29, [R1+0x130] ;  /* 0x00013000011d7983 */ /* 0x000f260000300800 */
[----:B-1----:R-:W-:Y:S01]  /*1d0d0*/  F2FP.SATFINITE.E4M3.F32.PACK_AB_MERGE_C R13, RZ, R6, RZ ;  /* 0x00000006ff0d723e */ /* 0x002fe200048070ff */
[----:B------:R1:W-:Y:S01]  /*1d0e0*/  @!P6 STG.E.U8 desc[UR6][R2.64+0x38], R11 ;  /* 0x0000380b0200e986 */ /* 0x0003e2000c101106 */
[----:B------:R-:W-:Y:S01]  /*1d0f0*/  ISETP.LT.OR P6, PT, R0, 0x39, !P2 ;  /* 0x000000390000780c */ /* 0x000fe200057c1670 */
[----:B--2---:R-:W-:-:S02]  /*1d100*/  FMUL R6, R28, UR4 ;  /* 0x000000041c067c20 */ /* 0x004fc40008400000 */
        /* <DEDUP_REMOVED lines=24> */
[----:B---3--:R-:W-:Y:S02]  /*1d290*/  FMUL R6, R30, UR4 ;  /* 0x000000041e067c20 */ /* 0x008fe40008400000 */
[----:B------:R-:W3:Y:S03]  /*1d2a0*/  LDL.LU R30, [R1+0x148] ;  /* 0x00014800011e7983 */ /* 0x000ee60000300800 */
[----:B-1----:R-:W-:Y:S01]  /*1d2b0*/  F2FP.SATFINITE.E4M3.F32.PACK_AB_MERGE_C R9, RZ, R6, RZ ;  /* 0x00000006ff09723e */ /* 0x002fe200048070ff */
[----:B------:R1:W-:Y:S01]  /*1d2c0*/  @!P6 STG.E.U8 desc[UR6][R24.64+0x30], R7 ;  /* 0x000030071800e986 */ /* 0x0003e2000c101106 */
[----:B------:R-:W-:Y:S01]  /*1d2d0*/  ISETP.LT.OR P6, PT, R0, 0x39, !P1 ;  /* 0x000000390000780c */ /* 0x000fe20004fc1670 */
[----:B----4-:R-:W-:-:S02]  /*1d2e0*/  FMUL R6, R29, UR4 ;  /* 0x000000041d067c20 */ /* 0x010fc40008400000 */
[----:B------:R-:W4:Y:S03]  /*1d2f0*/  LDL.LU R29, [R1+0x14c] ;  /* 0x00014c00011d7983 */ /* 0x000f260000300800 */
[----:B------:R-:W-:Y:S01]  /*1d300*/  F2FP.SATFINITE.E4M3.F32.PACK_AB_MERGE_C R11, RZ, R6, RZ ;  /* 0x00000006ff0b723e */ /* 0x000fe200048070ff */
[----:B------:R1:W-:Y:S01]  /*1d310*/  @!P5 STG.E.U8 desc[UR6][R24.64+0x31], R9 ;  /* 0x000031091800d986 */ /* 0x0003e2000c101106 */
[----:B------:R-:W-:Y:S01]  /*1d320*/  ISETP.LT.OR P5, PT, R0, 0x3a, !P1 ;  /* 0x0000003a0000780c */ /* 0x000fe20004fa1670 */
[----:B--2---:R-:W-:Y:S02]  /*1d330*/  FMUL R6, R28, UR4 ;  /* 0x000000041c067c20 */ /* 0x004fe40008400000 */
        /* <DEDUP_REMOVED lines=24> */
[----:B---3--:R-:W-:-:S02]  /*1d4c0*/  FMUL R6, R30, UR4 ;  /* 0x000000041e067c20 */ /* 0x008fc40008400000 */
[----:B------:R-:W3:Y:S03]  /*1d4d0*/  LDL.LU R30, [R1+0x164] ;  /* 0x00016400011e7983 */ /* 0x000ee60000300800 */
[----:B------:R-:W-:Y:S01]  /*1d4e0*/  F2FP.SATFINITE.E4M3.F32.PACK_AB_MERGE_C R7, RZ, R6, RZ ;  /* 0x00000006ff07723e */ /* 0x000fe200048070ff */
[----:B------:R1:W-:Y:S01]  /*1d4f0*/  @!P5 STG.E.U8 desc[UR6][R2.64+0x41], R13 ;  /* 0x0000410d0200d986 */ /* 0x0003e2000c101106 */
[C---:B------:R-:W-:Y:S01]  /*1d500*/  ISETP.LT.OR P5, PT, R0.reuse, 0x42, !P2 ;  /* 0x000000420000780c */ /* 0x040fe200057a1670 */
[----:B----4-:R-:W-:Y:S02]  /*1d510*/  FMUL R6, R29, UR4 ;  /* 0x000000041d067c20 */ /* 0x010fe40008400000 */
[----:B------:R-:W4:Y:S03]  /*1d520*/  LDL.LU R29, [R1+0x168] ;  /* 0x00016800011d7983 */ /* 0x000f260000300800 */
[----:B0-----:R-:W-:Y:S01]  /*1d530*/  F2FP.SATFINITE.E4M3.F32.PACK_AB_MERGE_C R9, RZ, R6, RZ ;  /* 0x00000006ff09723e */ /* 0x001fe200048070ff */
[----:B------:R0:W-:Y:S01]  /*1d540*/  @!P6 STG.E.U8 desc[UR6][R4.64+0x40], R7 ;  /* 0x000040070400e986 */ /* 0x0001e2000c101106 */
[----:B------:R-:W-:Y:S01]  /*1d550*/  ISETP.LT.OR P6, PT, R0, 0x49, !P3 ;  /* 0x000000490000780c */ /* 0x000fe20005fc1670 */
[----:B--2---:R-:W-:-:S02]  /*1d560*/  FMUL R6, R28, UR4 ;  /* 0x000000041c067c20 */ /* 0x004fc40008400000 */
        /* <DEDUP_REMOVED lines=24> */
[----:B---3--:R-:W-:Y:S02]  /*1d6f0*/  FMUL R6, R30, UR4 ;  /* 0x000000041e067c20 */ /* 0x008fe40008400000 */
[----:B------:R-:W3:Y:S03]  /*1d700*/  LDL.LU R30, [R1+0x180] ;  /* 0x00018000011e7983 */ /* 0x000ee60000300800 */
[----:B0-----:R-:W-:Y:S01]  /*1d710*/  F2FP.SATFINITE.E4M3.F32.PACK_AB_MERGE_C R13, RZ, R6, RZ ;  /* 0x00000006ff0d723e */ /* 0x001fe200048070ff */
[----:B------:R0:W-:Y:S01]  /*1d720*/  @!P6 STG.E.U8 desc[UR6][R26.64+0x40], R11 ;  /* 0x0000400b1a00e986 */ /* 0x0001e2000c101106 */
[----:B------:R-:W-:Y:S01]  /*1d730*/  ISETP.LT.OR P6, PT, R0, 0x41, !P0 ;  /* 0x000000410000780c */ /* 0x000fe200047c1670 */
[----:B----4-:R-:W-:-:S02]  /*1d740*/  FMUL R6, R29, UR4 ;  /* 0x000000041d067c20 */ /* 0x010fc40008400000 */
[----:B------:R-:W4:Y:S03]  /*1d750*/  LDL.LU R29, [R1+0x184] ;  /* 0x00018400011d7983 */ /* 0x000f260000300800 */
[----:B-1----:R-:W-:Y:S01]  /*1d760*/  F2FP.SATFINITE.E4M3.F32.PACK_AB_MERGE_C R7, RZ, R6, RZ ;  /* 0x00000006ff07723e */ /* 0x002fe200048070ff */
        /* <DEDUP_REMOVED lines=721> */
[----:B------:R-:W-:-:S05]  /*20480*/  ISETP.LT.OR P5, PT, R0, 0xd2, !P0 ;  /* 0x000000d20000780c */ /* 0x000fca00047a1670 */
[----:B------:R2:W-:Y:S01]  /*20490*/  @!P6 STG.E.U8 desc[UR6][R24.64+0xd0], R7 ;  /* 0x0000d0071800e986 */ /* 0x0005e2000c101106 */
[----:B------:R-:W-:Y:S01]  /*204a0*/  ISETP.LT.OR P6, PT, R0, 0xd9, !P1 ;  /* 0x000000d90000780c */ /* 0x000fe20004fc1670 */
[----:B------:R-:W-:Y:S02]  /*204b0*/  FMUL R6, R31, UR4 ;  /* 0x000000041f067c20 */ /* 0x000fe40008400000 */
[----:B------:R-:W2:Y:S03]  /*204c0*/  LDL.LU R31, [R1+0x3c8] ;  /* 0x0003c800011f7983 */ /* 0x000ea60000300800 */
[----:B------:R-:W-:Y:S01]  /*204d0*/  F2FP.SATFINITE.E4M3.F32.PACK_AB_MERGE_C R9, RZ, R6, RZ ;  /* 0x00000006ff09723e */ /* 0x000fe200048070ff */
[----:B---3--:R-:W-:Y:S02]  /*204e0*/  FMUL R6, R30, UR4 ;  /* 0x000000041e067c20 */ /* 0x008fe40008400000 */
[----:B------:R-:W3:Y:S03]  /*204f0*/  LDL.LU R30, [R1+0x3cc] ;  /* 0x0003cc00011e7983 */ /* 0x000ee60000300800 */
[----:B0-----:R-:W-:Y:S01]  /*20500*/  F2FP.SATFINITE.E4M3.F32.PACK_AB_MERGE_C R11, RZ, R6, RZ ;  /* 0x00000006ff0b723e */ /* 0x001fe200048070ff */
[----:B----4-:R-:W-:-:S02]  /*20510*/  FMUL R6, R29, UR4 ;  /* 0x000000041d067c20 */ /* 0x010fc40008400000 */
[----:B------:R-:W4:Y:S03]  /*20520*/  LDL.LU R29, [R1+0x3d0] ;  /* 0x0003d000011d7983 */ /* 0x000f260000300800 */
[----:B-1----:R-:W-:Y:S01]  /*20530*/  F2FP.SATFINITE.E4M3.F32.PACK_AB_MERGE_C R13, RZ, R6, RZ ;  /* 0x00000006ff0d723e */ /* 0x002fe200048070ff */
[----:B--2---:R-:W-:Y:S02]  /*20540*/  FMUL R6, R28, UR4 ;  /* 0x000000041c067c20 */ /* 0x004fe40008400000 */
[----:B------:R-:W2:Y:S03]  /*20550*/  LDL.LU R28, [R1+0x3d4] ;  /* 0x0003d400011c7983 */ /* 0x000ea60000300800 */
[----:B------:R-:W-:Y:S01]  /*20560*/  F2FP.SATFINITE.E4M3.F32.PACK_AB_MERGE_C R7, RZ, R6, RZ ;  /* 0x00000006ff07723e */ /* 0x000fe200048070ff */
[----:B------:R0:W-:Y:S01]  /*20570*/  @!P5 STG.E.U8 desc[UR6][R24.64+0xd1], R9 ;  /* 0x0000d1091800d986 */ /* 0x0001e2000c101106 */
[----:B------:R-:W-:-:S03]  /*20580*/  ISETP.LT.OR P5, PT, R0, 0xda, !P1 ;  /* 0x000000da0000780c */ /* 0x000fc60004fa1670 */
[----:B------:R1:W-:Y:S04]  /*20590*/  @!P6 STG.E.U8 desc[UR6][R26.64+0xd8], R11 ;  /* 0x0000d80b1a00e986 */ /* 0x0003e8000c101106 */
[----:B------:R-:W2:Y:S01]  /*205a0*/  LDL.LU R41, [R1+0x3d8] ;  /* 0x0003d80001297983 */ /* 0x000ea20000300800 */
[----:B------:R-:W-:-:S05]  /*205b0*/  FMUL R6, R35, UR4 ;  /* 0x0000000423067c20 */ /* 0x000fca0008400000 */
[----:B------:R1:W-:Y:S01]  /*205c0*/  @!P5 STG.E.U8 desc[UR6][R26.64+0xd9], R13 ;  /* 0x0000d90d1a00d986 */ /* 0x0003e2000c101106 */
[----:B0-----:R-:W-:-:S03]  /*205d0*/  F2FP.SATFINITE.E4M3.F32.PACK_AB_MERGE_C R9, RZ, R6, RZ ;  /* 0x00000006ff09723e */ /* 0x001fc600048070ff */
[----:B------:R-:W2:Y:S01]  /*205e0*/  LDL.LU R40, [R1+0x3dc] ;  /* 0x0003dc0001287983 */ /* 0x000ea20000300800 */
[C---:B------:R-:W-:Y:S02]  /*205f0*/  ISETP.LT.OR P5, PT, R0.reuse, 0xda, !P0 ;  /* 0x000000da0000780c */ /* 0x040fe400047a1670 */
[----:B------:R-:W-:Y:S01]  /*20600*/  ISETP.LT.OR P6, PT, R0, 0xd9, !P0 ;  /* 0x000000d90000780c */ /* 0x000fe200047c1670 */
[----:B------:R-:W2:Y:S04]  /*20610*/  LDL.LU R39, [R1+0x3e0] ;  /* 0x0003e00001277983 */ /* 0x000ea80000300800 */
[----:B------:R-:W2:Y:S01]  /*20620*/  LDL.LU R35, [R1+0x3e4] ;  /* 0x0003e40001237983 */ /* 0x000ea20000300800 */
[----:B------:R-:W-:-:S03]  /*20630*/  FMUL R6, R34, UR4 ;  /* 0x0000000422067c20 */ /* 0x000fc60008400000 */
[----:B------:R-:W2:Y:S02]  /*20640*/  LDL.LU R34, [R1+0x3e8] ;  /* 0x0003e80001227983 */ /* 0x000ea40000300800 */
[----:B-1----:R-:W-:Y:S01]  /*20650*/  F2FP.SATFINITE.E4M3.F32.PACK_AB_MERGE_C R11, RZ, R6, RZ ;  /* 0x00000006ff0b723e */ /* 0x002fe200048070ff */
[----:B------:R-:W-:Y:S01]  /*20660*/  FMUL R6, R33, UR4 ;  /* 0x0000000421067c20 */ /* 0x000fe20008400000 */
[----:B------:R0:W-:Y:S04]  /*20670*/  @!P5 STG.E.U8 desc[UR6][R24.64+0xd9], R9 ;  /* 0x0000d9091800d986 */ /* 0x0001e8000c101106 */
[----:B------:R-:W-:Y:S01]  /*20680*/  F2FP.SATFINITE.E4M3.F32.PACK_AB_MERGE_C R13, RZ, R6, RZ ;  /* 0x00000006ff0d723e */ /* 0x000fe200048070ff */
[----:B------:R-:W2:Y:S01]  /*20690*/  LDL.LU R33, [R1+0x3ec] ;  /* 0x0003ec0001217983 */ /* 0x000ea20000300800 */
[----:B------:R-:W-:-:S03]  /*206a0*/  FMUL R6, R31, UR4 ;  /* 0x000000041f067c20 */ /* 0x000fc60008400000 */
[----:B------:R2:W-:Y:S02]  /*206b0*/  @!P6 STG.E.U8 desc[UR6][R24.64+0xd8], R7 ;  /* 0x0000d8071800e986 */ /* 0x0005e4000c101106 */
[----:B------:R-:W-:Y:S02]  /*206c0*/  F2FP.SATFINITE.E4M3.F32.PACK_AB_MERGE_C R15, RZ, R6, RZ ;  /* 0x00000006ff0f723e */ /* 0x000fe400048070ff */
[----:B------:R-:W2:Y:S01]  /*206d0*/  LDL.LU R31, [R1+0x3f0] ;  /* 0x0003f000011f7983 */ /* 0x000ea20000300800 */
[----:B---3--:R-:W-:-:S03]  /*206e0*/  FMUL R6, R30, UR4 ;  /* 0x000000041e067c20 */ /* 0x008fc60008400000 */
[----:B------:R-:W3:Y:S02]  /*206f0*/  LDL.LU R30, [R1+0x3f4] ;  /* 0x0003f400011e7983 */ /* 0x000ee40000300800 */
[----:B0-----:R-:W-:Y:S01]  /*20700*/  F2FP.SATFINITE.E4M3.F32.PACK_AB_MERGE_C R9, RZ, R6, RZ ;  /* 0x00000006ff09723e */ /* 0x001fe200048070ff */
[----:B----4-:R-:W-:Y:S02]  /*20710*/  FMUL R6, R29, UR4 ;  /* 0x000000041d067c20 */ /* 0x010fe40008400000 */
[----:B------:R-:W4:Y:S01]  /*20720*/  LDL.LU R29, [R1+0x3f8] ;  /* 0x0003f800011d7983 */ /* 0x000f220000300800 */
[----:B--2---:R-:W-:-:S03]  /*20730*/  FMUL R7, R28, UR4 ;  /* 0x000000041c077c20 */ /* 0x004fc60008400000 */
[----:B------:R-:W2:Y:S01]  /*20740*/  LDL.LU R28, [R1+0x3fc] ;  /* 0x0003fc00011c7983 */ /* 0x000ea20000300800 */
[C---:B------:R-:W-:Y:S02]  /*20750*/  ISETP.LT.OR P6, PT, R0.reuse, 0xe1, !P3 ;  /* 0x000000e10000780c */ /* 0x040fe40005fc1670 */
[----:B------:R-:W-:-:S11]  /*20760*/  ISETP.LT.OR P5, PT, R0, 0xe2, !P3 ;  /* 0x000000e20000780c */ /* 0x000fd60005fa1670 */
[----:B------:R0:W-:Y:S01]  /*20770*/  @!P6 STG.E.U8 desc[UR6][R2.64+0xe0], R11 ;  /* 0x0000e00b0200e986 */ /* 0x0001e2000c101106 */
[----:B------:R-:W-:-:S03]  /*20780*/  ISETP.LT.OR P6, PT, R0, 0xe1, !P2 ;  /* 0x000000e10000780c */ /* 0x000fc600057c1670 */
[----:B------:R1:W-:Y:S01]  /*20790*/  @!P5 STG.E.U8 desc[UR6][R2.64+0xe1], R13 ;  /* 0x0000e10d0200d986 */ /* 0x0003e2000c101106 */
[----:B------:R-:W-:-:S09]  /*207a0*/  ISETP.LT.OR P5, PT, R0, 0xe2, !P2 ;  /* 0x000000e20000780c */ /* 0x000fd200057a1670 */
[----:B------:R1:W-:Y:S01]  /*207b0*/  @!P6 STG.E.U8 desc[UR6][R4.64+0xe0], R15 ;  /* 0x0000e00f0400e986 */ /* 0x0003e2000c101106 */
[C---:B------:R-:W-:Y:S02]  /*207c0*/  ISETP.LT.OR P6, PT, R0.reuse, 0xe9, !P3 ;  /* 0x000000e90000780c */ /* 0x040fe40005fc1670 */
[C---:B------:R-:W-:Y:S02]  /*207d0*/  ISETP.LT.OR P3, PT, R0.reuse, 0xea, !P3 ;  /* 0x000000ea0000780c */ /* 0x040fe40005f61670 */
[----:B0-----:R-:W-:Y:S02]  /*207e0*/  F2FP.SATFINITE.E4M3.F32.PACK_AB_MERGE_C R11, RZ, R6, RZ ;  /* 0x00000006ff0b723e */ /* 0x001fe400048070ff */
[----:B-1----:R-:W-:Y:S01]  /*207f0*/  F2FP.SATFINITE.E4M3.F32.PACK_AB_MERGE_C R13, RZ, R7, RZ ;  /* 0x00000007ff0d723e */ /* 0x002fe200048070ff */
[----:B------:R0:W-:Y:S01]  /*20800*/  @!P5 STG.E.U8 desc[UR6][R4.64+0xe1], R9 ;  /* 0x0000e1090400d986 */ /* 0x0001e2000c101106 */
[----:B------:R-:W-:Y:S01]  /*20810*/  FMUL R6, R41, UR4 ;  /* 0x0000000429067c20 */ /* 0x000fe20008400000 */
[----:B------:R-:W-:-:S02]  /*20820*/  ISETP.LT.OR P5, PT, R0, 0xe9, !P2 ;  /* 0x000000e90000780c */ /* 0x000fc400057a1670 */
[C---:B------:R-:W-:Y:S02]  /*20830*/  ISETP.LT.OR P2, PT, R0.reuse, 0xea, !P2 ;  /* 0x000000ea0000780c */ /* 0x040fe40005741670 */
[----:B------:R1:W-:Y:S01]  /*20840*/  @!P6 STG.E.U8 desc[UR6][R2.64+0xe8], R11 ;  /* 0x0000e80b0200e986 */ /* 0x0003e2000c101106 */
[----:B------:R-:W-:Y:S01]  /*20850*/  ISETP.LT.OR P6, PT, R0, 0xe1, !P1 ;  /* 0x000000e10000780c */ /* 0x000fe20004fc1670 */
[----:B------:R-:W-:Y:S02]  /*20860*/  FMUL R7, R40, UR4 ;  /* 0x0000000428077c20 */ /* 0x000fe40008400000 */
[----:B------:R1:W-:Y:S01]  /*20870*/  @!P3 STG.E.U8 desc[UR6][R2.64+0xe9], R13 ;  /* 0x0000e90d0200b986 */ /* 0x0003e2000c101106 */
[----:B------:R-:W-:Y:S02]  /*20880*/  ISETP.LT.OR P3, PT, R0, 0xe2, !P1 ;  /* 0x000000e20000780c */ /* 0x000fe40004f61670 */
[----:B------:R-:W-:Y:S01]  /*20890*/  F2FP.SATFINITE.E4M3.F32.PACK_AB_MERGE_C R15, RZ, R6, RZ ;  /* 0x00000006ff0f723e */ /* 0x000fe200048070ff */
[----:B------:R-:W-:Y:S01]  /*208a0*/  FMUL R6, R39, UR4 ;  /* 0x0000000427067c20 */ /* 0x000fe20008400000 */
[----:B------:R-:W-:Y:S01]  /*208b0*/  FMUL R8, R35, UR4 ;  /* 0x0000000423087c20 */ /* 0x000fe20008400000 */
[----:B------:R-:W-:-:S03]  /*208c0*/  F2FP.SATFINITE.E4M3.F32.PACK_AB_MERGE_C R7, RZ, R7, RZ ;  /* 0x00000007ff07723e */ /* 0x000fc600048070ff */
[----:B0-----:R-:W-:Y:S02]  /*208d0*/  F2FP.SATFINITE.E4M3.F32.PACK_AB_MERGE_C R9, RZ, R6, RZ ;  /* 0x00000006ff09723e */ /* 0x001fe400048070ff */
[----:B-1----:R-:W-:Y:S01]  /*208e0*/  F2FP.SATFINITE.E4M3.F32.PACK_AB_MERGE_C R11, RZ, R8, RZ ;  /* 0x00000008ff0b723e */ /* 0x002fe200048070ff */
[----:B------:R-:W-:Y:S01]  /*208f0*/  @!P5 STG.E.U8 desc[UR6][R4.64+0xe8], R15 ;  /* 0x0000e80f0400d986 */ /* 0x000fe2000c101106 */
[----:B------:R-:W-:Y:S01]  /*20900*/  FMUL R2, R34, UR4 ;  /* 0x0000000422027c20 */ /* 0x000fe20008400000 */
[C---:B------:R-:W-:Y:S02]  /*20910*/  ISETP.LT.OR P5, PT, R0.reuse, 0xe1, !P0 ;  /* 0x000000e10000780c */ /* 0x040fe400047a1670 */
[----:B------:R0:W-:Y:S01]  /*20920*/  @!P2 STG.E.U8 desc[UR6][R4.64+0xe9], R7 ;  /* 0x0000e9070400a986 */ /* 0x0001e2000c101106 */
[----:B------:R-:W-:-:S03]  /*20930*/  ISETP.LT.OR P2, PT, R0, 0xe9, !P1 ;  /* 0x000000e90000780c */ /* 0x000fc60004f41670 */
[----:B------:R1:W-:Y:S01]  /*20940*/  @!P6 STG.E.U8 desc[UR6][R26.64+0xe0], R9 ;  /* 0x0000e0091a00e986 */ /* 0x0003e2000c101106 */
[C---:B------:R-:W-:Y:S02]  /*20950*/  ISETP.LT.OR P6, PT, R0.reuse, 0xe2, !P0 ;  /* 0x000000e20000780c */ /* 0x040fe400047c1670 */
[C---:B------:R-:W-:Y:S01]  /*20960*/  ISETP.LT.OR P1, PT, R0.reuse, 0xea, !P1 ;  /* 0x000000ea0000780c */ /* 0x040fe20004f21670 */
[----:B------:R4:W-:Y:S01]  /*20970*/  @!P3 STG.E.U8 desc[UR6][R26.64+0xe1], R11 ;  /* 0x0000e10b1a00b986 */ /* 0x0009e2000c101106 */
[C---:B------:R-:W-:Y:S02]  /*20980*/  ISETP.LT.OR P3, PT, R0.reuse, 0xe9, !P0 ;  /* 0x000000e90000780c */ /* 0x040fe40004761670 */
[----:B------:R-:W-:Y:S01]  /*20990*/  ISETP.LT.OR P0, PT, R0, 0xea, !P0 ;  /* 0x000000ea0000780c */ /* 0x000fe20004701670 */
[----:B------:R-:W-:Y:S01]  /*209a0*/  FMUL R0, R33, UR4 ;  /* 0x0000000421007c20 */ /* 0x000fe20008400000 */
[----:B------:R-:W-:Y:S01]  /*209b0*/  F2FP.SATFINITE.E4M3.F32.PACK_AB_MERGE_C R13, RZ, R2, RZ ;  /* 0x00000002ff0d723e */ /* 0x000fe200048070ff */
[----:B------:R-:W-:-:S03]  /*209c0*/  FMUL R2, R31, UR4 ;  /* 0x000000041f027c20 */ /* 0x000fc60008400000 */
[----:B0-----:R-:W-:Y:S02]  /*209d0*/  F2FP.SATFINITE.E4M3.F32.PACK_AB_MERGE_C R7, RZ, R0, RZ ;  /* 0x00000000ff07723e */ /* 0x001fe400048070ff */
[----:B-1----:R-:W-:Y:S01]  /*209e0*/  F2FP.SATFINITE.E4M3.F32.PACK_AB_MERGE_C R9, RZ, R2, RZ ;  /* 0x00000002ff09723e */ /* 0x002fe200048070ff */
[----:B------:R0:W-:Y:S04]  /*209f0*/  @!P5 STG.E.U8 desc[UR6][R24.64+0xe0], R13 ;  /* 0x0000e00d1800d986 */ /* 0x0001e8000c101106 */
[----:B------:R0:W-:Y:S04]  /*20a00*/  @!P6 STG.E.U8 desc[UR6][R24.64+0xe1], R7 ;  /* 0x0000e1071800e986 */ /* 0x0001e8000c101106 */
[----:B------:R0:W-:Y:S01]  /*20a10*/  @!P2 STG.E.U8 desc[UR6][R26.64+0xe8], R9 ;  /* 0x0000e8091a00a986 */ /* 0x0001e2000c101106 */
[----:B---3--:R-:W-:-:S05]  /*20a20*/  FMUL R3, R30, UR4 ;  /* 0x000000041e037c20 */ /* 0x008fca0008400000 */
[----:B------:R-:W-:Y:S01]  /*20a30*/  F2FP.SATFINITE.E4M3.F32.PACK_AB_MERGE_C R3, RZ, R3, RZ ;  /* 0x00000003ff03723e */ /* 0x000fe200048070ff */
[----:B----4-:R-:W-:-:S04]  /*20a40*/  FMUL R4, R29, UR4 ;  /* 0x000000041d047c20 */ /* 0x010fc80008400000 */
[----:B------:R0:W-:Y:S01]  /*20a50*/  @!P1 STG.E.U8 desc[UR6][R26.64+0xe9], R3 ;  /* 0x0000e9031a009986 */ /* 0x0001e2000c101106 */
[----:B------:R-:W-:Y:S01]  /*20a60*/  F2FP.SATFINITE.E4M3.F32.PACK_AB_MERGE_C R11, RZ, R4, RZ ;  /* 0x00000004ff0b723e */ /* 0x000fe200048070ff */
[----:B--2---:R-:W-:-:S05]  /*20a70*/  FMUL R5, R28, UR4 ;  /* 0x000000041c057c20 */ /* 0x004fca0008400000 */
[----:B------:R-:W-:Y:S01]  /*20a80*/  F2FP.SATFINITE.E4M3.F32.PACK_AB_MERGE_C R5, RZ, R5, RZ ;  /* 0x00000005ff05723e */ /* 0x000fe200048070ff */
[----:B------:R0:W-:Y:S04]  /*20a90*/  @!P3 STG.E.U8 desc[UR6][R24.64+0xe8], R11 ;  /* 0x0000e80b1800b986 */ /* 0x0001e8000c101106 */
[----:B------:R0:W-:Y:S02]  /*20aa0*/  @!P0 STG.E.U8 desc[UR6][R24.64+0xe9], R5 ;  /* 0x0000e90518008986 */ /* 0x0001e4000c101106 */
.L_x_518:
[----:B------:R-:W-:Y:S05]  /*20ab0*/  BSYNC B0 ;  /* 0x0000000000007941 */ /* 0x000fea0003800000 */
.L_x_36:
[----:B0-----:R-:W2:Y:S04]  /*20ac0*/  LDL.LU R3, [R1+0x414] ;  /* 0x0004140001037983 */ /* 0x001ea80000300800 */
[----:B------:R-:W2:Y:S01]  /*20ad0*/  LDL.LU R2, [R1+0x418] ;  /* 0x0004180001027983 */ /* 0x000ea20000300800 */
[----:B------:R-:W-:Y:S01]  /*20ae0*/  ULDC UR8, c[0x0][0xc] ;  /* 0x0000030000087ab9 */ /* 0x000fe20000000800 */
[----:B------:R-:W-:Y:S01]  /*20af0*/  ULDC UR9, c[0x0][0x10] ;  /* 0x0000040000097ab9 */ /* 0x000fe20000000800 */
[----:B------:R-:W2:Y:S01]  /*20b00*/  LDC R5, c[0x0][0x14] ;  /* 0x00000500ff057b82 */ /* 0x000ea20000000800 */
[----:B------:R-:W-:Y:S01]  /*20b10*/  UIMAD.WIDE.U32 UR8, UR8, UR9, URZ ;  /* 0x00000009080872a5 */ /* 0x000fe2000f8e003f */
[----:B-----5:R-:W-:-:S05]  /*20b20*/  PRMT R0, RZ, 0x7610, R0 ;  /* 0x00007610ff007816 */ /* 0x020fca0000000000 */
[----:B--2---:R-:W-:-:S04]  /*20b30*/  IMAD.WIDE.U32 R2, R5, UR8, R2 ;  /* 0x0000000805027c25 */ /* 0x004fc8000f8e0002 */
[----:B------:R-:W-:Y:S01]  /*20b40*/  IMAD R5, R5, UR9, RZ ;  /* 0x0000000905057c24 */ /* 0x000fe2000f8e02ff */
[----:B------:R-:W-:Y:S01]  /*20b50*/  ULDC.64 UR8, c[0x0][0x650] ;  /* 0x0001940000087ab9 */ /* 0x000fe20000000a00 */
[----:B---3--:R-:W-:Y:S01]  /*20b60*/  IMAD.MOV.U32 R11, RZ, RZ, R2 ;  /* 0x000000ffff0b7224 */ /* 0x008fe200078e0002 */
[----:B------:R-:W-:Y:S01]  /*20b70*/  ISETP.GE.U32.AND P0, PT, R2, UR8, PT ;  /* 0x0000000802007c0c */ /* 0x000fe2000bf06070 */
[----:B------:R-:W-:Y:S01]  /*20b80*/  IMAD.IADD R13, R3, 0x1, R5 ;  /* 0x00000001030d7824 */ /* 0x000fe200078e0205 */
[----:B------:R-:W-:Y:S01]  /*20b90*/  UMOV UR8, 0xffffffff ;  /* 0xffffffff00087882 */ /* 0x000fe20000000000 */
[----:B------:R-:W-:Y:S02]  /*20ba0*/  IMAD.MOV.U32 R3, RZ, RZ, -0x1 ;  /* 0xffffffffff037424 */ /* 0x000fe400078e00ff */
[----:B------:R-:W-:Y:S01]  /*20bb0*/  IMAD.U32 R2, RZ, RZ, UR8 ;  /* 0x00000008ff027e24 */ /* 0x000fe2000f8e00ff */
[----:B------:R0:W-:Y:S01]  /*20bc0*/  STL [R1+0x414], R13 ;  /* 0x0004140d01007387 */ /* 0x0001e20000100800 */
[----:B------:R-:W-:-:S03]  /*20bd0*/  ISETP.GE.U32.AND.EX P0, PT, R13, UR9, PT, P0 ;  /* 0x000000090d007c0c */ /* 0x000fc6000bf06100 */
[----:B------:R0:W-:Y:S04]  /*20be0*/  STL [R1+0x428], R3 ;  /* 0x0004280301007387 */ /* 0x0001e80000100800 */
[----:B------:R0:W-:Y:S04]  /*20bf0*/  STL [R1+0x418], R11 ;  /* 0x0004180b01007387 */ /* 0x0001e80000100800 */
[----:B------:R0:W-:Y:S02]  /*20c00*/  STL [R1+0x420], R2 ;  /* 0x0004200201007387 */ /* 0x0001e40000100800 */
[----:B------:R-:W-:Y:S05]  /*20c10*/  @P0 BRA `(.L_x_519) ;  /* 0x00000004007c0947 */ /* 0x000fea0003800000 */
[----:B------:R-:W2:Y:S01]  /*20c20*/  S2R R8, SR_CTAID.X ;  /* 0x0000000000087919 */ /* 0x000ea20000002500 */
[----:B------:R-:W-:Y:S01]  /*20c30*/  ULDC.64 UR14, c[0x0][0x628] ;  /* 0x00018a00000e7ab9 */ /* 0x000fe20000000a00 */
[----:B------:R-:W3:Y:S01]  /*20c40*/  LDC R9, c[0x0][0x144] ;  /* 0x00005100ff097b82 */ /* 0x000ee20000000800 */
[----:B------:R-:W-:Y:S01]  /*20c50*/  ULDC UR8, c[0x0][0x150] ;  /* 0x0000540000087ab9 */ /* 0x000fe20000000800 */
[----:B------:R-:W0:Y:S01]  /*20c60*/  S2R R12, SR_CTAID.Y ;  /* 0x00000000000c7919 */ /* 0x000e220000002600 */
[----:B------:R-:W-:Y:S01]  /*20c70*/  ISETP.NE.U32.AND P0, PT, RZ, UR14, PT ;  /* 0x0000000eff007c0c */ /* 0x000fe2000bf05070 */
[----:B------:R-:W-:Y:S01]  /*20c80*/  ULDC UR17, c[0x0][0x630] ;  /* 0x00018c0000117ab9 */ /* 0x000fe20000000800 */
[----:B------:R-:W-:Y:S02]  /*20c90*/  R2UR UR12, R11 ;  /* 0x000000000b0c72ca */ /* 0x000fe400000e0000 */
[----:B------:R-:W-:Y:S01]  /*20ca0*/  ISETP.NE.AND.EX P0, PT, RZ, UR15, PT, P0 ;  /* 0x0000000fff007c0c */ /* 0x000fe2000bf05300 */
[----:B----4-:R-:W4:Y:S01]  /*20cb0*/  LDC.64 R6, c[0x0][0x620] ;  /* 0x00018800ff067b82 */ /* 0x010f220000000a00 */
[----:B------:R-:W-:-:S02]  /*20cc0*/  R2UR UR13, R13 ;  /* 0x000000000d0d72ca */ /* 0x000fc400000e0000 */
[----:B--2---:R-:W-:-:S05]  /*20cd0*/  I2FP.F32.U32 R0, R8 ;  /* 0x0000000800007245 */ /* 0x004fca0000201000 */
[----:B------:R-:W-:-:S06]  /*20ce0*/  FMUL R0, R0, UR8 ;  /* 0x0000000800007c20 */ /* 0x000fcc0008400000 */
[----:B------:R-:W2:Y:S01]  /*20cf0*/  F2I.U32.TRUNC.NTZ R0, R0 ;  /* 0x0000000000007305 */ /* 0x000ea2000020f000 */
[----:B0-----:R-:W-:Y:S05]  /*20d00*/  @!P0 BRA `(.L_x_520) ;  /* 0x0000000000308947 */ /* 0x001fea0003800000 */
        /* <DEDUP_REMOVED lines=12> */
.L_x_520:
[----:B------:R-:W-:Y:S01]  /*20dd0*/  USHF.R.U64 UR12, UR12, UR17, UR13 ;  /* 0x000000110c0c7299 */ /* 0x000fe2000800120d */
[----:B------:R-:W0:Y:S01]  /*20de0*/  LDC.64 R20, c[0x0][0x640] ;  /* 0x00019000ff147b82 */ /* 0x000e220000000a00 */
[----:B------:R-:W-:Y:S01]  /*20df0*/  USHF.R.U32.HI UR8, URZ, UR17, UR13 ;  /* 0x000000113f087299 */ /* 0x000fe2000801160d */
[----:B--2---:R-:W-:Y:S02]  /*20e00*/  IMAD.MOV R10, RZ, RZ, -R0 ;  /* 0x000000ffff0a7224 */ /* 0x004fe400078e0a00 */
[----:B------:R-:W-:Y:S01]  /*20e10*/  IMAD.MOV.U32 R2, RZ, RZ, R11 ;  /* 0x000000ffff027224 */ /* 0x000fe200078e000b */
[----:B------:R-:W-:Y:S01]  /*20e20*/  IADD3 R5, P0, RZ, -UR12, RZ ;  /* 0x8000000cff057c10 */ /* 0x000fe2000ff1e0ff */
[----:B---3--:R-:W-:Y:S02]  /*20e30*/  IMAD R17, R9, R10, R8 ;  /* 0x0000000a09117224 */ /* 0x008fe400078e0208 */
[----:B------:R-:W2:Y:S02]  /*20e40*/  LDC R4, c[0x0][0x618] ;  /* 0x00018600ff047b82 */ /* 0x000ea40000000800 */
[----:B------:R-:W-:Y:S01]  /*20e50*/  IMAD.X R3, RZ, RZ, ~UR8, P0 ;  /* 0x80000008ff037e24 */ /* 0x000fe200080e06ff */
[----:B------:R-:W-:-:S03]  /*20e60*/  ULDC UR8, c[0x0][0x154] ;  /* 0x0000550000087ab9 */ /* 0x000fc60000000800 */
[-C--:B----4-:R-:W-:Y:S02]  /*20e70*/  IMAD R0, R3, R6.reuse, RZ ;  /* 0x0000000603007224 */ /* 0x090fe400078e02ff */
[----:B------:R-:W3:Y:S01]  /*20e80*/  LDC R14, c[0x0][0x608] ;  /* 0x00018200ff0e7b82 */ /* 0x000ee20000000800 */
[----:B------:R-:W-:Y:S02]  /*20e90*/  IMAD.MOV.U32 R3, RZ, RZ, R13 ;  /* 0x000000ffff037224 */ /* 0x000fe400078e000d */
[----:B------:R-:W-:-:S05]  /*20ea0*/  IMAD.WIDE.U32 R2, R5, R6, R2 ;  /* 0x0000000605027225 */ /* 0x000fca00078e0002 */
[----:B------:R-:W4:Y:S01]  /*20eb0*/  LDC R18, c[0x0][0x658] ;  /* 0x00019600ff127b82 */ /* 0x000f220000000800 */
[----:B------:R-:W-:Y:S01]  /*20ec0*/  IMAD R5, R5, R7, R0 ;  /* 0x0000000705057224 */ /* 0x000fe200078e0200 */
[----:B------:R-:W-:Y:S01]  /*20ed0*/  I2FP.F32.U32 R0, R12 ;  /* 0x0000000c00007245 */ /* 0x000fe20000201000 */
[----:B------:R-:W-:Y:S01]  /*20ee0*/  IMAD.MOV.U32 R7, RZ, RZ, 0x1 ;  /* 0x00000001ff077424 */ /* 0x000fe200078e00ff */
[----:B0-----:R-:W-:Y:S01]  /*20ef0*/  ISETP.NE.U32.AND P0, PT, R20, RZ, PT ;  /* 0x000000ff1400720c */ /* 0x001fe20003f05070 */
[----:B------:R-:W-:Y:S02]  /*20f00*/  IMAD.IADD R3, R3, 0x1, R5 ;  /* 0x0000000103037824 */ /* 0x000fe400078e0205 */
[----:B------:R-:W-:Y:S01]  /*20f10*/  FMUL R0, R0, UR8 ;  /* 0x0000000800007c20 */ /* 0x000fe20008400000 */
[----:B------:R-:W0:Y:S01]  /*20f20*/  LDC R15, c[0x0][0x148] ;  /* 0x00005200ff0f7b82 */ /* 0x000e220000000800 */
[----:B------:R-:W-:Y:S01]  /*20f30*/  ISETP.NE.AND.EX P0, PT, R21, RZ, PT, P0 ;  /* 0x000000ff1500720c */ /* 0x000fe20003f05300 */
[----:B------:R-:W-:Y:S01]  /*20f40*/  IMAD.MOV.U32 R5, RZ, RZ, -0x1 ;  /* 0xffffffffff057424 */ /* 0x000fe200078e00ff */
[-CC-:B--2---:R-:W-:Y:S01]  /*20f50*/  SHF.R.U64 R10, R2, R4.reuse, R3.reuse ;  /* 0x00000004020a7219 */ /* 0x184fe20000001203 */
[----:B------:R2:W0:Y:S01]  /*20f60*/  F2I.U32.TRUNC.NTZ R13, R0 ;  /* 0x00000000000d7305 */ /* 0x000422000020f000 */
[----:B------:R-:W-:-:S03]  /*20f70*/  SHF.R.U32.HI R3, RZ, R4, R3 ;  /* 0x00000004ff037219 */ /* 0x000fc60000011603 */
[----:B------:R-:W0:Y:S01]  /*20f80*/  LDC R16, c[0x0][0x600] ;  /* 0x00018000ff107b82 */ /* 0x000e220000000800 */
[-CC-:B---3--:R-:W-:Y:S02]  /*20f90*/  SHF.R.U64 R8, R10, R14.reuse, R3.reuse ;  /* 0x0000000e0a087219 */ /* 0x188fe40000001203 */
[----:B------:R-:W-:-:S05]  /*20fa0*/  SHF.R.U32.HI R3, RZ, R14, R3 ;  /* 0x0000000eff037219 */ /* 0x000fca0000011603 */
[----:B------:R-:W3:Y:S01]  /*20fb0*/  LDC R22, c[0x0][0x648] ;  /* 0x00019200ff167b82 */ /* 0x000ee20000000800 */
[-CC-:B----4-:R-:W-:Y:S02]  /*20fc0*/  SHF.R.U64 R11, R8, R18.reuse, R3.reuse ;  /* 0x00000012080b7219 */ /* 0x190fe40000001203 */
[-C--:B------:R-:W-:Y:S02]  /*20fd0*/  SHF.L.U32 R5, R5, R18.reuse, RZ ;  /* 0x0000001205057219 */ /* 0x080fe400000006ff */
[-C--:B------:R-:W-:Y:S01]  /*20fe0*/  SHF.R.U32.HI R3, RZ, R18.reuse, R3 ;  /* 0x00000012ff037219 */ /* 0x080fe20000011603 */
[----:B------:R-:W-:Y:S01]  /*20ff0*/  IMAD.MOV.U32 R2, RZ, RZ, R11 ;  /* 0x000000ffff027224 */ /* 0x000fe200078e000b */
[----:B------:R-:W-:Y:S01]  /*21000*/  SHF.L.U32 R36, R7, R18, RZ ;  /* 0x0000001207247219 */ /* 0x000fe200000006ff */
[----:B------:R-:W4:Y:S01]  /*21010*/  LDC R23, c[0x0][0x638] ;  /* 0x00018e00ff177b82 */ /* 0x000f220000000800 */
[----:B------:R-:W-:-:S07]  /*21020*/  LOP3.LUT R19, RZ, R5, RZ, 0x33, !PT ;  /* 0x00000005ff137212 */ /* 0x000fce00078e33ff */
[----:B------:R-:W0:Y:S01]  /*21030*/  LDC R24, c[0x0][0x610] ;  /* 0x00018400ff187b82 */ /* 0x000e220000000800 */
[----:B--2---:R-:W-:Y:S05]  /*21040*/  @!P0 BRA `(.L_x_521) ;  /* 0x0000000000288947 */ /* 0x004fea0003800000 */
[----:B------:R-:W2:Y:S02]  /*21050*/  LDC R0, c[0x0][0x64c] ;  /* 0x00019300ff007b82 */ /* 0x000ea40000000800 */
[----:B--2---:R-:W-:-:S05]  /*21060*/  IADD3 R7, P0, R11, R0, RZ ;  /* 0x000000000b077210 */ /* 0x004fca0007f1e0ff */
        /* <DEDUP_REMOVED lines=8> */
.L_x_521:
[----:B---3--:R-:W-:Y:S01]  /*210f0*/  SHF.R.U64 R0, R2, R22, R3 ;  /* 0x0000001602007219 */ /* 0x008fe20000001203 */
[----:B0-----:R-:W-:Y:S01]  /*21100*/  VIADD R5, R16, 0xffffffff ;  /* 0xffffffff10057836 */ /* 0x001fe20000000000 */
[----:B------:R-:W-:Y:S01]  /*21110*/  LOP3.LUT R3, R8, R19, RZ, 0xc0, !PT ;  /* 0x0000001308037212 */ /* 0x000fe200078ec0ff */
[----:B------:R-:W-:Y:S02]  /*21120*/  IMAD.MOV R13, RZ, RZ, -R13 ;  /* 0x000000ffff0d7224 */ /* 0x000fe400078e0a0d */
[----:B------:R-:W-:Y:S02]  /*21130*/  IMAD.MOV R2, RZ, RZ, -R0 ;  /* 0x000000ffff027224 */ /* 0x000fe400078e0a00 */
[----:B------:R-:W-:Y:S01]  /*21140*/  IMAD R36, R36, R0, R3 ;  /* 0x0000000024247224 */ /* 0x000fe200078e0203 */
[----:B------:R-:W-:Y:S01]  /*21150*/  LOP3.LUT R3, R10, R5, RZ, 0xc0, !PT ;  /* 0x000000050a037212 */ /* 0x000fe200078ec0ff */
[----:B------:R-:W-:Y:S02]  /*21160*/  @P4 IMAD R17, R15, R13, R12 ;  /* 0x0000000d0f114224 */ /* 0x000fe400078e020c */
[----:B----4-:R-:W-:-:S02]  /*21170*/  IMAD R0, R2, R23, R11 ;  /* 0x0000001702007224 */ /* 0x010fc400078e020b */
[----:B------:R-:W-:Y:S02]  /*21180*/  IMAD.MOV.U32 R2, RZ, RZ, 0x1 ;  /* 0x00000001ff027424 */ /* 0x000fe400078e00ff */
[----:B------:R-:W-:Y:S02]  /*21190*/  IMAD R36, R36, R24, R17 ;  /* 0x0000001824247224 */ /* 0x000fe400078e0211 */
[----:B------:R-:W-:Y:S01]  /*211a0*/  IMAD R3, R0, R16, R3 ;  /* 0x0000001000037224 */ /* 0x000fe200078e0203 */
[----:B------:R-:W-:-:S04]  /*211b0*/  PRMT R0, R2, 0x7610, R0 ;  /* 0x0000761002007816 */ /* 0x000fc80000000000 */
[----:B------:R-:W-:Y:S02]  /*211c0*/  SEL R2, R3, R36, !P4 ;  /* 0x0000002403027207 */ /* 0x000fe40006000000 */
[----:B------:R-:W-:-:S03]  /*211d0*/  SEL R36, R36, R3, !P4 ;  /* 0x0000000324247207 */ /* 0x000fc60006000000 */
[----:B------:R0:W-:Y:S02]  /*211e0*/  STL [R1+0x428], R2 ;  /* 0x0004280201007387 */ /* 0x0001e40000100800 */
[----:B0-----:R-:W-:-:S05]  /*211f0*/  IMAD.U32 R2, RZ, RZ, UR12 ;  /* 0x0000000cff027e24 */ /* 0x001fca000f8e00ff */
[----:B------:R2:W-:Y:S02]  /*21200*/  STL [R1+0x420], R2 ;  /* 0x0004200201007387 */ /* 0x0005e40000100800 */
.L_x_519:
[----:B0-2---:R-:W2:Y:S01]  /*21210*/  LDL.LU R2, [R1+0x424] ;  /* 0x0004240001027983 */ /* 0x005ea20000300800 */
[----:B------:R-:W-:Y:S02]  /*21220*/  R2UR UR8, R38 ;  /* 0x00000000260872ca */ /* 0x000fe400000e0000 */
[----:B------:R-:W-:Y:S01]  /*21230*/  R2UR UR10, R37 ;  /* 0x00000000250a72ca */ /* 0x000fe200000e0000 */
[----:B------:R-:W-:Y:S01]  /*21240*/  STL [R1+0x42c], R36 ;  /* 0x00042c2401007387 */ /* 0x000fe20000100800 */
[----:B------:R-:W-:-:S11]  /*21250*/  LOP3.LUT P0, RZ, R0, 0xff, RZ, 0xc0, !PT ;  /* 0x000000ff00ff7812 */ /* 0x000fd6000780c0ff */
[----:B------:R-:W-:-:S04]  /*21260*/  UIADD3 UR8, UR10, UR8, URZ ;  /* 0x000000080a087290 */ /* 0x000fc8000fffe03f */
[----:B------:R-:W-:Y:S02]  /*21270*/  USHF.R.U32.HI UR9, URZ, 0x4, UR8 ;  /* 0x000000043f097899 */ /* 0x000fe40008011608 */
[----:B------:R-:W-:Y:S02]  /*21280*/  UISETP.GT.U32.AND UP1, UPT, UR8, 0xf, UPT ;  /* 0x0000000f0800788c */ /* 0x000fe4000bf24070 */
[----:B------:R-:W-:Y:S02]  /*21290*/  ULOP3.LUT UR9, UR9, 0x1, URZ, 0xc0, !UPT ;  /* 0x0000000109097892 */ /* 0x000fe4000f8ec03f */
[----:B------:R-:W-:Y:S02]  /*212a0*/  UISETP.LT.U32.AND UP1, UPT, UR10, 0x10, UP1 ;  /* 0x000000100a00788c */ /* 0x000fe40008f21070 */
[----:B------:R-:W-:Y:S02]  /*212b0*/  UISETP.NE.U32.AND UP0, UPT, UR9, 0x1, UPT ;  /* 0x000000010900788c */ /* 0x000fe4000bf05070 */
[----:B------:R-:W-:-:S02]  /*212c0*/  ULOP3.LUT UR8, UR8, 0xf, URZ, 0xc0, !UPT ;  /* 0x0000000f08087892 */ /* 0x000fc4000f8ec03f */
[----:B------:R-:W-:Y:S02]  /*212d0*/  UISETP.GT.U32.AND UP0, UPT, UR10, 0xf, !UP0 ;  /* 0x0000000f0a00788c */ /* 0x000fe4000c704070 */
[----:B------:R-:W-:Y:S02]  /*212e0*/  USEL UR10, URZ, 0x1, !UP1 ;  /* 0x000000013f0a7887 */ /* 0x000fe4000c800000 */
[----:B------:R-:W-:Y:S01]  /*212f0*/  USEL UR9, URZ, 0x1, !UP0 ;  /* 0x000000013f097887 */ /* 0x000fe2000c000000 */
[----:B------:R-:W-:-:S05]  /*21300*/  IMAD.U32 R0, RZ, RZ, UR8 ;  /* 0x00000008ff007e24 */ /* 0x000fca000f8e00ff */
[----:B------:R0:W-:Y:S01]  /*21310*/  STL [R1+0x41c], R0 ;  /* 0x00041c0001007387 */ /* 0x0001e20000100800 */
[----:B--2---:R-:W-:-:S13]  /*21320*/  R2UR UR11, R2 ;  /* 0x00000000020b72ca */ /* 0x004fda00000e0000 */
[----:B------:R-:W-:-:S06]  /*21330*/  ULOP3.LUT UR11, UR9, UR11, UR10, 0x96, !UPT ;  /* 0x0000000b090b7292 */ /* 0x000fcc000f8e960a */
[----:B0-----:R-:W-:-:S05]  /*21340*/  IMAD.U32 R0, RZ, RZ, UR11 ;  /* 0x0000000bff007e24 */ /* 0x001fca000f8e00ff */
[----:B------:R0:W-:Y:S01]  /*21350*/  STL [R1+0x424], R0 ;  /* 0x0004240001007387 */ /* 0x0001e20000100800 */
[----:B------:R-:W-:Y:S05]  /*21360*/  @P0 BRA `(.L_x_522) ;  /* 0xfffffe0000900947 */ /* 0x000fea000383ffff */
[----:B------:R-:W-:Y:S05]  /*21370*/  EXIT ;  /* 0x000000000000794d */ /* 0x000fea0003800000 */
.L_x_8:
[----:B------:R-:W2:Y:S01]  /*21380*/  LDL R22, [R1+0x418] ;  /* 0x0004180001167983 */ /* 0x000ea20000100800 */
[----:B------:R-:W-:-:S03]  /*21390*/  ULDC.64 UR4, c[0x0][0x650] ;  /* 0x0001940000047ab9 */ /* 0x000fc60000000a00 */
[----:B------:R-:W3:Y:S01]  /*213a0*/  LDL R23, [R1+0x414] ;  /* 0x0004140001177983 */ /* 0x000ee20000100800 */
[----:B------:R-:W-:Y:S01]  /*213b0*/  PRMT R4, RZ, 0x7610, R4 ;  /* 0x00007610ff047816 */ /* 0x000fe20000000004 */
[----:B------:R-:W-:Y:S02]  /*213c0*/  IMAD.MOV.U32 R5, RZ, RZ, -0x1 ;  /* 0xffffffffff057424 */ /* 0x000fe400078e00ff */
[----:B------:R-:W-:Y:S02]  /*213d0*/  IMAD.MOV.U32 R7, RZ, RZ, -0x1 ;  /* 0xffffffffff077424 */ /* 0x000fe400078e00ff */
[----:B------:R-:W-:Y:S01]  /*213e0*/  IMAD.MOV.U32 R6, RZ, RZ, -0x1 ;  /* 0xffffffffff067424 */ /* 0x000fe200078e00ff */
[----:B--2---:R-:W-:-:S04]  /*213f0*/  ISETP.GE.U32.AND P0, PT, R22, UR4, PT ;  /* 0x0000000416007c0c */ /* 0x004fc8000bf06070 */
[----:B---3--:R-:W-:-:S13]  /*21400*/  ISETP.GE.U32.AND.EX P0, PT, R23, UR5, PT, P0 ;  /* 0x0000000517007c0c */ /* 0x008fda000bf06100 */
[----:B------:R-:W-:Y:S05]  /*21410*/  @P0 BRA `(.L_x_523) ;  /* 0x00000004002c0947 */ /* 0x000fea0003800000 */
[----:B0-----:R-:W0:Y:S01]  /*21420*/  LDC.64 R14, c[0x0][0x628] ;  /* 0x00018a00ff0e7b82 */ /* 0x001e220000000a00 */
[----:B------:R-:W-:Y:S02]  /*21430*/  IMAD.MOV.U32 R8, RZ, RZ, R22 ;  /* 0x000000ffff087224 */ /* 0x000fe400078e0016 */
[----:B------:R-:W-:-:S05]  /*21440*/  IMAD.MOV.U32 R9, RZ, RZ, R23 ;  /* 0x000000ffff097224 */ /* 0x000fca00078e0017 */
[----:B------:R-:W1:Y:S08]  /*21450*/  LDC R10, c[0x0][0x630] ;  /* 0x00018c00ff0a7b82 */ /* 0x000e700000000800 */
[----:B------:R-:W2:Y:S01]  /*21460*/  LDC.64 R16, c[0x0][0x620] ;  /* 0x00018800ff107b82 */ /* 0x000ea20000000a00 */
[----:B0-----:R-:W-:-:S04]  /*21470*/  ISETP.NE.U32.AND P0, PT, R14, RZ, PT ;  /* 0x000000ff0e00720c */ /* 0x001fc80003f05070 */
[----:B------:R-:W-:-:S13]  /*21480*/  ISETP.NE.AND.EX P0, PT, R15, RZ, PT, P0 ;  /* 0x000000ff0f00720c */ /* 0x000fda0003f05300 */
[----:B-12---:R-:W-:Y:S05]  /*21490*/  @!P0 BRA `(.L_x_524) ;  /* 0x0000000000288947 */ /* 0x006fea0003800000 */
[----:B------:R-:W0:Y:S02]  /*214a0*/  LDC R4, c[0x0][0x634] ;  /* 0x00018d00ff047b82 */ /* 0x000e240000000800 */
[----:B0-----:R-:W-:-:S05]  /*214b0*/  IADD3 R9, P0, R22, R4, RZ ;  /* 0x0000000416097210 */ /* 0x001fca0007f1e0ff */
        /* <DEDUP_REMOVED lines=8> */
.L_x_524:
[----:B------:R-:W0:Y:S01]  /*21540*/  LDC.64 R20, c[0x0][0x640] ;  /* 0x00019000ff147b82 */ /* 0x000e220000000a00 */
[-CC-:B------:R-:W-:Y:S02]  /*21550*/  SHF.R.U64 R14, R8, R10.reuse, R9.reuse ;  /* 0x0000000a080e7219 */ /* 0x180fe40000001209 */
[----:B------:R-:W-:Y:S02]  /*21560*/  SHF.R.U32.HI R4, RZ, R10, R9 ;  /* 0x0000000aff047219 */ /* 0x000fe40000011609 */
[----:B------:R-:W-:-:S03]  /*21570*/  IADD3 R7, P0, RZ, -R14, RZ ;  /* 0x8000000eff077210 */ /* 0x000fc60007f1e0ff */
[----:B------:R-:W1:Y:S02]  /*21580*/  LDC R8, c[0x0][0x618] ;  /* 0x00018600ff087b82 */ /* 0x000e640000000800 */
[----:B------:R-:W-:Y:S02]  /*21590*/  IMAD.X R5, RZ, RZ, ~R4, P0 ;  /* 0x000000ffff057224 */ /* 0x000fe400000e0e04 */
[----:B------:R-:W-:Y:S02]  /*215a0*/  IMAD.MOV.U32 R4, RZ, RZ, R22 ;  /* 0x000000ffff047224 */ /* 0x000fe400078e0016 */
[-C--:B------:R-:W-:Y:S02]  /*215b0*/  IMAD R6, R5, R16.reuse, RZ ;  /* 0x0000001005067224 */ /* 0x080fe400078e02ff */
[----:B------:R-:W2:Y:S01]  /*215c0*/  LDC R18, c[0x0][0x608] ;  /* 0x00018200ff127b82 */ /* 0x000ea20000000800 */
[----:B------:R-:W-:Y:S02]  /*215d0*/  IMAD.MOV.U32 R5, RZ, RZ, R23 ;  /* 0x000000ffff057224 */ /* 0x000fe400078e0017 */
[----:B------:R-:W-:-:S05]  /*215e0*/  IMAD.WIDE.U32 R4, R7, R16, R4 ;  /* 0x0000001007047225 */ /* 0x000fca00078e0004 */
[----:B------:R-:W3:Y:S01]  /*215f0*/  LDC R19, c[0x0][0x658] ;  /* 0x00019600ff137b82 */ /* 0x000ee20000000800 */
[----:B------:R-:W-:Y:S01]  /*21600*/  IMAD R7, R7, R17, R6 ;  /* 0x0000001107077224 */ /* 0x000fe200078e0206 */
[----:B0-----:R-:W-:Y:S01]  /*21610*/  ISETP.NE.U32.AND P0, PT, R20, RZ, PT ;  /* 0x000000ff1400720c */ /* 0x001fe20003f05070 */
[----:B------:R-:W-:Y:S02]  /*21620*/  IMAD.MOV.U32 R6, RZ, RZ, -0x1 ;  /* 0xffffffffff067424 */ /* 0x000fe400078e00ff */
[----:B------:R-:W-:Y:S01]  /*21630*/  IMAD.IADD R5, R5, 0x1, R7 ;  /* 0x0000000105057824 */ /* 0x000fe200078e0207 */
[----:B------:R-:W-:Y:S02]  /*21640*/  ISETP.NE.AND.EX P0, PT, R21, RZ, PT, P0 ;  /* 0x000000ff1500720c */ /* 0x000fe40003f05300 */
[----:B------:R-:W0:Y:S02]  /*21650*/  LDC R17, c[0x0][0x600] ;  /* 0x00018000ff117b82 */ /* 0x000e240000000800 */
[----:B-1----:R-:W-:-:S02]  /*21660*/  SHF.R.U64 R10, R4, R8, R5 ;  /* 0x00000008040a7219 */ /* 0x002fc40000001205 */
[----:B------:R-:W-:-:S04]  /*21670*/  SHF.R.U32.HI R5, RZ, R8, R5 ;  /* 0x00000008ff057219 */ /* 0x000fc80000011605 */
[----:B------:R-:W1:Y:S01]  /*21680*/  LDC R22, c[0x0][0x648] ;  /* 0x00019200ff167b82 */ /* 0x000e620000000800 */
[-CC-:B--2---:R-:W-:Y:S02]  /*21690*/  SHF.R.U64 R15, R10, R18.reuse, R5.reuse ;  /* 0x000000120a0f7219 */ /* 0x184fe40000001205 */
[----:B------:R-:W-:Y:S01]  /*216a0*/  SHF.R.U32.HI R4, RZ, R18, R5 ;  /* 0x00000012ff047219 */ /* 0x000fe20000011605 */
[----:B------:R-:W-:-:S04]  /*216b0*/  IMAD.MOV.U32 R18, RZ, RZ, 0x1 ;  /* 0x00000001ff127424 */ /* 0x000fc800078e00ff */
[----:B------:R-:W2:Y:S01]  /*216c0*/  LDC R23, c[0x0][0x638] ;  /* 0x00018e00ff177b82 */ /* 0x000ea20000000800 */
[-CC-:B---3--:R-:W-:Y:S02]  /*216d0*/  SHF.R.U64 R16, R15, R19.reuse, R4.reuse ;  /* 0x000000130f107219 */ /* 0x188fe40000001204 */
[-C--:B------:R-:W-:Y:S02]  /*216e0*/  SHF.L.U32 R6, R6, R19.reuse, RZ ;  /* 0x0000001306067219 */ /* 0x080fe400000006ff */
[----:B------:R-:W-:Y:S01]  /*216f0*/  SHF.R.U32.HI R5, RZ, R19, R4 ;  /* 0x00000013ff057219 */ /* 0x000fe20000011604 */
[----:B------:R-:W-:Y:S01]  /*21700*/  IMAD.MOV.U32 R4, RZ, RZ, R16 ;  /* 0x000000ffff047224 */ /* 0x000fe200078e0010 */
[----:B------:R-:W-:Y:S01]  /*21710*/  LOP3.LUT R24, RZ, R6, RZ, 0x33, !PT ;  /* 0x00000006ff187212 */ /* 0x000fe200078e33ff */
[----:B------:R-:W3:Y:S01]  /*21720*/  LDC R25, c[0x0][0x610] ;  /* 0x00018400ff197b82 */ /* 0x000ee20000000800 */
[----:B------:R-:W-:Y:S05]  /*21730*/  @!P0 BRA `(.L_x_525) ;  /* 0x0000000000288947 */ /* 0x000fea0003800000 */
        /* <DEDUP_REMOVED lines=10> */
.L_x_525:
[----:B-1----:R-:W-:Y:S01]  /*217e0*/  SHF.R.U64 R4, R4, R22, R5 ;  /* 0x0000001604047219 */ /* 0x002fe20000001205 */
[----:B0-----:R-:W-:Y:S01]  /*217f0*/  VIADD R7, R17, 0xffffffff ;  /* 0xffffffff11077836 */ /* 0x001fe20000000000 */
[----:B------:R-:W-:Y:S01]  /*21800*/  SHF.L.U32 R18, R18, R19, RZ ;  /* 0x0000001312127219 */ /* 0x000fe200000006ff */
[----:B------:R-:W-:Y:S01]  /*21810*/  @P4 IMAD R0, R11, R12, R2 ;  /* 0x0000000c0b004224 */ /* 0x000fe200078e0202 */
[----:B------:R-:W-:Y:S01]  /*21820*/  LOP3.LUT R3, R15, R24, RZ, 0xc0, !PT ;  /* 0x000000180f037212 */ /* 0x000fe200078ec0ff */
[----:B------:R-:W-:Y:S01]  /*21830*/  IMAD.MOV R5, RZ, RZ, -R4 ;  /* 0x000000ffff057224 */ /* 0x000fe200078e0a04 */
[----:B------:R-:W-:Y:S01]  /*21840*/  LOP3.LUT R7, R10, R7, RZ, 0xc0, !PT ;  /* 0x000000070a077212 */ /* 0x000fe200078ec0ff */
[----:B------:R-:W-:Y:S02]  /*21850*/  IMAD.MOV.U32 R6, RZ, RZ, R14 ;  /* 0x000000ffff067224 */ /* 0x000fe400078e000e */
[----:B------:R-:W-:Y:S02]  /*21860*/  IMAD R3, R18, R4, R3 ;  /* 0x0000000412037224 */ /* 0x000fe400078e0203 */
[----:B--2---:R-:W-:-:S02]  /*21870*/  IMAD R2, R5, R23, R16 ;  /* 0x0000001705027224 */ /* 0x004fc400078e0210 */
[----:B---3--:R-:W-:Y:S02]  /*21880*/  IMAD R0, R3, R25, R0 ;  /* 0x0000001903007224 */ /* 0x008fe400078e0200 */
[----:B------:R-:W-:Y:S02]  /*21890*/  IMAD R5, R2, R17, R7 ;  /* 0x0000001102057224 */ /* 0x000fe400078e0207 */
[----:B------:R-:W-:-:S03]  /*218a0*/  IMAD.MOV.U32 R4, RZ, RZ, 0x1 ;  /* 0x00000001ff047424 */ /* 0x000fc600078e00ff */
[----:B------:R-:W-:Y:S02]  /*218b0*/  SEL R7, R5, R0, !P4 ;  /* 0x0000000005077207 */ /* 0x000fe40006000000 */
[----:B------:R-:W-:-:S07]  /*218c0*/  SEL R5, R0, R5, !P4 ;  /* 0x0000000500057207 */ /* 0x000fce0006000000 */
.L_x_523:
[----:B------:R-:W-:-:S08]  /*218d0*/  NOP ;  /* 0x0000000000007918 */ /* 0x000fd00000000000 */
[----:B0-----:R-:W0:-:S00]  /*218e0*/  USETMAXREG.DEALLOC.CTAPOOL 0x28 ;  /* 0x00000028000079c8 */ /* 0x001e0000080e0500 */
[----:B------:R-:W-:-:S13]  /*218f0*/  ISETP.NE.AND P0, PT, RZ, UR8, PT ;  /* 0x00000008ff007c0c */ /* 0x000fda000bf05270 */
[----:B------:R-:W-:Y:S05]  /*21900*/  @P0 EXIT ;  /* 0x000000000000094d */ /* 0x000fea0003800000 */
[----:B0-----:R-:W-:Y:S01]  /*21910*/  LOP3.LUT P0, RZ, R4, 0xff, RZ, 0xc0, !PT ;  /* 0x000000ff04ff7812 */ /* 0x001fe2000780c0ff */
[----:B------:R-:W-:Y:S02]  /*21920*/  IMAD.MOV.U32 R8, RZ, RZ, 0x1 ;  /* 0x00000001ff087424 */ /* 0x000fe400078e00ff */
[----:B------:R-:W-:-:S10]  /*21930*/  IMAD.MOV.U32 R0, RZ, RZ, RZ ;  /* 0x000000ffff007224 */ /* 0x000fd400078e00ff */
[----:B------:R-:W-:Y:S05]  /*21940*/  @!P0 BRA `(.L_x_526) ;  /* 0x0000000c00608947 */ /* 0x000fea0003800000 */
[----:B------:R-:W2:Y:S01]  /*21950*/  LDL R2, [R1+0x410] ;  /* 0x0004100001027983 */ /* 0x000ea20000100800 */
[----:B------:R-:W0:Y:S01]  /*21960*/  LDC R0, c[0x0][0x28c] ;  /* 0x0000a300ff007b82 */ /* 0x000e220000000800 */
[----:B------:R-:W-:Y:S01]  /*21970*/  ULDC UR5, c[0x0][0x658] ;  /* 0x0001960000057ab9 */ /* 0x000fe20000000800 */
[----:B------:R-:W-:Y:S01]  /*21980*/  UMOV UR7, 0xffffffff ;  /* 0xffffffff00077882 */ /* 0x000fe20000000000 */
[----:B------:R-:W1:Y:S01]  /*21990*/  S2R R12, SR_CgaCtaId ;  /* 0x00000000000c7919 */ /* 0x000e620000008800 */
[----:B------:R-:W-:Y:S01]  /*219a0*/  ULDC UR6, c[0x0][0xc] ;  /* 0x0000030000067ab9 */ /* 0x000fe20000000800 */
[----:B------:R-:W-:Y:S01]  /*219b0*/  UMOV UR8, 0x1 ;  /* 0x0000000100087882 */ /* 0x000fe20000000000 */
[----:B------:R-:W-:Y:S01]  /*219c0*/  BSSY B0, `(.L_x_526) ;  /* 0x00000d0000007945 */ /* 0x000fe20003800000 */
[----:B------:R-:W-:Y:S01]  /*219d0*/  IMAD.MOV.U32 R11, RZ, RZ, 0x1 ;  /* 0x00000001ff0b7424 */ /* 0x000fe200078e00ff */
[----:B------:R-:W-:Y:S01]  /*219e0*/  ULDC UR4, c[0x0][0x600] ;  /* 0x0001800000047ab9 */ /* 0x000fe20000000800 */
[----:B------:R-:W-:Y:S01]  /*219f0*/  IMAD.MOV.U32 R8, RZ, RZ, 0x1 ;  /* 0x00000001ff087424 */ /* 0x000fe200078e00ff */
[----:B------:R-:W-:Y:S01]  /*21a00*/  UIADD3 UR4, UR4, -0x1, URZ ;  /* 0xffffffff04047890 */ /* 0x000fe2000fffe03f */
[----:B------:R-:W-:Y:S01]  /*21a10*/  ULDC.64 UR22, c[0x0][0x198] ;  /* 0x0000660000167ab9 */ /* 0x000fe20000000a00 */
[----:B0-----:R-:W-:-:S05]  /*21a20*/  VIADD R0, R0, 0x1f ;  /* 0x0000001f00007836 */ /* 0x001fca0000000000 */
[----:B------:R-:W-:-:S04]  /*21a30*/  SHF.R.S32.HI R3, RZ, 0x1f, R0 ;  /* 0x0000001fff037819 */ /* 0x000fc80000011400 */
[----:B------:R-:W-:Y:S01]  /*21a40*/  LEA.HI R3, R3, R0, RZ, 0x5 ;  /* 0x0000000003037211 */ /* 0x000fe200078f28ff */
[----:B------:R-:W-:Y:S01]  /*21a50*/  IMAD.MOV.U32 R0, RZ, RZ, RZ ;  /* 0x000000ffff007224 */ /* 0x000fe200078e00ff */
[----:B-1----:R-:W-:Y:S02]  /*21a60*/  LOP3.LUT R12, R12, 0x1, RZ, 0xc0, !PT ;  /* 0x000000010c0c7812 */ /* 0x002fe400078ec0ff */
[----:B------:R-:W-:-:S05]  /*21a70*/  SHF.R.S32.HI R13, RZ, 0x5, R3 ;  /* 0x00000005ff0d7819 */ /* 0x000fca0000011403 */
[----:B------:R-:W-:Y:S01]  /*21a80*/  VIADD R10, R13, 0x1 ;  /* 0x000000010d0a7836 */ /* 0x000fe20000000000 */
[----:B--2---:R-:W-:-:S13]  /*21a90*/  R2UR UR9, R2 ;  /* 0x00000000020972ca */ /* 0x004fda00000e0000 */
[----:B------:R-:W-:Y:S02]  /*21aa0*/  ULOP3.LUT UR24, UR9, 0x2, URZ, 0xfc, !UPT ;  /* 0x0000000209187892 */ /* 0x000fe4000f8efc3f */
[----:B------:R-:W-:Y:S02]  /*21ab0*/  USHF.L.U32 UR9, UR7, UR5, URZ ;  /* 0x0000000507097299 */ /* 0x000fe4000800063f */
[----:B------:R-:W-:Y:S01]  /*21ac0*/  USHF.L.U32 UR5, UR8, UR5, URZ ;  /* 0x0000000508057299 */ /* 0x000fe2000800063f */
[----:B------:R-:W-:Y:S02]  /*21ad0*/  ULDC UR7, c[0x0][0x10] ;  /* 0x0000040000077ab9 */ /* 0x000fe40000000800 */
[----:B------:R-:W-:Y:S01]  /*21ae0*/  ULDC UR8, c[0x0][0x14] ;  /* 0x0000050000087ab9 */ /* 0x000fe20000000800 */
[----:B------:R-:W-:Y:S02]  /*21af0*/  UIMAD.WIDE.U32 UR6, UR6, UR7, URZ ;  /* 0x00000007060672a5 */ /* 0x000fe4000f8e003f */
[----:B------:R-:W-:-:S02]  /*21b00*/  ULOP3.LUT UR18, URZ, UR9, URZ, 0x33, !UPT ;  /* 0x000000093f127292 */ /* 0x000fc4000f8e333f */
[----:B------:R-:W-:Y:S02]  /*21b10*/  UIMAD.WIDE.U32 UR20, UR6, UR8, URZ ;  /* 0x00000008061472a5 */ /* 0x000fe4000f8e003f */
[----:B------:R-:W-:-:S04]  /*21b20*/  UIMAD UR13, UR7, UR8, URZ ;  /* 0x00000008070d72a4 */ /* 0x000fc8000f8e023f */
[----:B------:R-:W-:-:S12]  /*21b30*/  UIADD3 UR13, UR21, UR13, URZ ;  /* 0x0000000d150d7290 */ /* 0x000fd8000fffe03f */
.L_x_537:
[----:B------:R-:W-:-:S03]  /*21b40*/  UMOV UR6, 0xffffffff ;  /* 0xffffffff00067882 */ /* 0x000fc60000000000 */
[----:B------:R-:W-:Y:S05]  /*21b50*/  BRA.DIV UR6, `(.L_x_527) ;  /* 0x0000001606907947 */ /* 0x000fea000b800000 */
[----:B------:R-:W-:-:S13]  /*21b60*/  ELECT P0, URZ, PT ;  /* 0x00000000003f782f */ /* 0x000fda0003800000 */
.L_x_560:
[----:B------:R-:W0:Y:S01]  /*21b70*/  LDC R2, c[0x0][0x28c] ;  /* 0x0000a300ff027b82 */ /* 0x000e220000000800 */
[----:B------:R-:W-:Y:S01]  /*21b80*/  BSSY B1, `(.L_x_528) ;  /* 0x000003b000017945 */ /* 0x000fe20003800000 */
[----:B0-----:R-:W-:-:S13]  /*21b90*/  ISETP.LT.OR P0, PT, R2, 0x1, !P0 ;  /* 0x000000010200780c */ /* 0x001fda0004701670 */
[----:B------:R-:W-:Y:S05]  /*21ba0*/  @P0 BRA `(.L_x_529) ;  /* 0x0000000000e00947 */ /* 0x000fea0003800000 */
[----:B------:R-:W-:Y:S02]  /*21bb0*/  IMAD R7, R7, 0x2, R12 ;  /* 0x0000000207077824 */ /* 0x000fe400078e020c */
[----:B------:R-:W-:Y:S02]  /*21bc0*/  IMAD R14, R5, 0xc0, RZ ;  /* 0x000000c0050e7824 */ /* 0x000fe400078e02ff */
[----:B------:R-:W-:Y:S02]  /*21bd0*/  IMAD.MOV.U32 R17, RZ, RZ, RZ ;  /* 0x000000ffff117224 */ /* 0x000fe400078e00ff */
[----:B------:R-:W-:Y:S02]  /*21be0*/  IMAD.MOV.U32 R2, RZ, RZ, R10 ;  /* 0x000000ffff027224 */ /* 0x000fe400078e000a */
[----:B------:R-:W-:Y:S02]  /*21bf0*/  IMAD.MOV.U32 R3, RZ, RZ, R8 ;  /* 0x000000ffff037224 */ /* 0x000fe400078e0008 */
[----:B------:R-:W-:-:S02]  /*21c00*/  IMAD.MOV.U32 R5, RZ, RZ, R0 ;  /* 0x000000ffff057224 */ /* 0x000fc400078e0000 */
[----:B------:R-:W-:-:S07]  /*21c10*/  IMAD R9, R7, 0x78, RZ ;  /* 0x0000007807097824 */ /* 0x000fce00078e02ff */
.L_x_532:
[----:B------:R-:W0:Y:S01]  /*21c20*/  S2R R7, SR_CgaCtaId ;  /* 0x0000000000077919 */ /* 0x000e220000008800 */
[----:B------:R-:W-:Y:S01]  /*21c30*/  MOV R4, 0x400 ;  /* 0x0000040000047802 */ /* 0x000fe20000000f00 */
[----:B------:R-:W1:Y:S03]  /*21c40*/  S2R R18, SR_TID.X ;  /* 0x0000000000127919 */ /* 0x000e660000002100 */
[----:B0-----:R-:W-:Y:S02]  /*21c50*/  LEA R16, R7, R4, 0x18 ;  /* 0x0000000407107211 */ /* 0x001fe400078ec0ff */
[----:B------:R-:W-:Y:S02]  /*21c60*/  SHF.L.U32 R4, R3, 0x1f, RZ ;  /* 0x0000001f03047819 */ /* 0x000fe400000006ff */
[----:B-1----:R-:W-:Y:S01]  /*21c70*/  LOP3.LUT P1, RZ, R18, 0x7f, RZ, 0xc0, !PT ;  /* 0x0000007f12ff7812 */ /* 0x002fe2000782c0ff */
[----:B------:R-:W-:-:S04]  /*21c80*/  IMAD R15, R5, 0x8, R16 ;  /* 0x00000008050f7824 */ /* 0x000fc800078e0210 */
[----:B------:R-:W0:Y:S08]  /*21c90*/  SYNCS.PHASECHK.TRANS64.TRYWAIT P0, [R15+URZ+0x80], R4 ;  /* 0x000080040f0075a7 */ /* 0x000e30000800017f */
[----:B------:R-:W1:Y:S01]  /*21ca0*/  @!P1 LDC R7, c[0x0][0x500] ;  /* 0x00014000ff079b82 */ /* 0x000e620000000800 */
[----:B0-----:R-:W-:Y:S05]  /*21cb0*/  @!P0 BRA `(.L_x_530) ;  /* 0x0000001400588947 */ /* 0x001fea0003800000 */
.L_x_561:
[----:B------:R-:W-:Y:S01]  /*21cc0*/  UPRMT UR6, UR24, 0x9910, URZ ;  /* 0x0000991018067896 */ /* 0x000fe2000800003f */
[----:B-1----:R1:W-:Y:S03]  /*21cd0*/  @!P1 SYNCS.ARRIVE.TRANS64 RZ, [R15+URZ], R7 ;  /* 0x000000070fff99a7 */ /* 0x0023e6000800003f */
[----:B------:R-:W-:-:S06]  /*21ce0*/  UISETP.NE.AND UP0, UPT, UR6, 0x2, UPT ;  /* 0x000000020600788c */ /* 0x000fcc000bf05270 */
[----:B------:R-:W-:-:S13]  /*21cf0*/  PLOP3.LUT P0, PT, PT, PT, UP0, 0x80, 0x0 ;  /* 0x000000000000781c */ /* 0x000fda0003f0f008 */
[----:B-1----:R-:W-:Y:S05]  /*21d00*/  @P0 BRA `(.L_x_531) ;  /* 0x0000000000040947 */ /* 0x002fea0003800000 */
[----:B------:R-:W-:Y:S01]  /*21d10*/  BPT.TRAP 0x1 ;  /* 0x000000040000795c */ /* 0x000fe20000300000 */
.L_x_531:
[----:B0-----:R-:W-:Y:S01]  /*21d20*/  IMAD R4, R5, 0x2, R12 ;  /* 0x0000000205047824 */ /* 0x001fe200078e020c */
[----:B------:R-:W-:Y:S01]  /*21d30*/  R2UR UR9, R15 ;  /* 0x000000000f0972ca */ /* 0x000fe200000e0000 */
[--C-:B------:R-:W-:Y:S01]  /*21d40*/  IMAD R7, R5, 0x1800, R16.reuse ;  /* 0x0000180005077824 */ /* 0x100fe200078e0210 */
[----:B------:R-:W-:Y:S01]  /*21d50*/  UIADD3 UR6, UP0, UR22, 0xf0, URZ ;  /* 0x000000f016067890 */ /* 0x000fe2000ff1e03f */
[----:B------:R-:W-:Y:S01]  /*21d60*/  IMAD R4, R4, 0xf00, R16 ;  /* 0x00000f0004047824 */ /* 0x000fe200078e0210 */
[----:B------:R-:W-:Y:S01]  /*21d70*/  R2UR UR11, R14 ;  /* 0x000000000e0b72ca */ /* 0x000fe200000e0000 */
[----:B------:R-:W-:Y:S01]  /*21d80*/  VIADD R2, R2, 0xffffffff ;  /* 0xffffffff02027836 */ /* 0x000fe20000000000 */
[----:B------:R-:W-:Y:S01]  /*21d90*/  R2UR UR7, R7 ;  /* 0x00000000070772ca */ /* 0x000fe200000e0000 */
[----:B------:R-:W-:Y:S01]  /*21da0*/  UIADD3 UR26, UP1, UR22, 0x1f0, URZ ;  /* 0x000001f0161a7890 */ /* 0x000fe2000ff3e03f */
[----:B------:R-:W-:Y:S01]  /*21db0*/  R2UR UR8, R4 ;  /* 0x00000000040872ca */ /* 0x000fe200000e0000 */
[----:B------:R-:W-:Y:S01]  /*21dc0*/  VIADD R5, R5, 0x1 ;  /* 0x0000000105057836 */ /* 0x000fe20000000000 */
[----:B------:R-:W-:Y:S01]  /*21dd0*/  R2UR UR10, R17 ;  /* 0x00000000110a72ca */ /* 0x000fe200000e0000 */
[----:B------:R-:W-:Y:S01]  /*21de0*/  UIADD3.X UR27, URZ, UR23, URZ, UP1, !UPT ;  /* 0x000000173f1b7290 */ /* 0x000fe20008ffe43f */
[----:B------:R-:W-:Y:S01]  /*21df0*/  R2UR UR12, R6 ;  /* 0x00000000060c72ca */ /* 0x000fe200000e0000 */
[----:B------:R-:W-:Y:S01]  /*21e00*/  UMOV UR14, 0x0 ;  /* 0x00000000000e7882 */ /* 0x000fe20000000000 */
[----:B------:R-:W-:Y:S01]  /*21e10*/  R2UR UR19, R9 ;  /* 0x00000000091372ca */ /* 0x000fe200000e0000 */
[----:B------:R-:W-:Y:S01]  /*21e20*/  UMOV UR15, 0x10000000 ;  /* 0x10000000000f7882 */ /* 0x000fe20000000000 */
[----:B------:R-:W-:Y:S01]  /*21e30*/  ISETP.GT.AND P1, PT, R2, 0x1, PT ;  /* 0x000000010200780c */ /* 0x000fe20003f24270 */
[----:B------:R-:W-:Y:S01]  /*21e40*/  UMOV UR25, 0x30000 ;  /* 0x0003000000197882 */ /* 0x000fe20000000000 */
[----:B------:R-:W-:Y:S01]  /*21e50*/  ISETP.NE.AND P0, PT, R5, 0x10, PT ;  /* 0x000000100500780c */ /* 0x000fe20003f05270 */
[----:B------:R-:W-:Y:S01]  /*21e60*/  UIADD3 UR16, UR7, 0x200, URZ ;  /* 0x0000020007107890 */ /* 0x000fe2000fffe03f */
[----:B------:R-:W-:Y:S01]  /*21e70*/  VIADD R17, R17, 0x20 ;  /* 0x0000002011117836 */ /* 0x000fe20000000000 */
[----:B------:R-:W-:Y:S01]  /*21e80*/  UIADD3.X UR7, URZ, UR23, URZ, UP0, !UPT ;  /* 0x000000173f077290 */ /* 0x000fe200087fe43f */
[----:B------:R-:W-:Y:S01]  /*21e90*/  SEL R4, RZ, 0x1, P0 ;  /* 0x00000001ff047807 */ /* 0x000fe20000000000 */
[----:B------:R-:W-:Y:S01]  /*21ea0*/  UIADD3 UR17, UR8, 0x18200, URZ ;  /* 0x0001820008117890 */ /* 0x000fe2000fffe03f */
[----:B------:R-:W-:-:S02]  /*21eb0*/  SEL R5, R5, RZ, P0 ;  /* 0x000000ff05057207 */ /* 0x000fc40000000000 */
[----:B------:R-:W-:Y:S01]  /*21ec0*/  UMOV UR8, UR16 ;  /* 0x0000001000087c82 */ /* 0x000fe20008000000 */
[----:B------:R-:W-:-:S03]  /*21ed0*/  LOP3.LUT R3, R3, R4, RZ, 0x3c, !PT ;  /* 0x0000000403037212 */ /* 0x000fc600078e3cff */
[----:B------:R0:W-:Y:S02]  /*21ee0*/  UTMALDG.3D [UR8], [UR6], desc[UR14] ;  /* 0x00000e08060075b4 */ /* 0x0001e40008011000 */
[----:B0-----:R-:W-:Y:S01]  /*21ef0*/  UMOV UR8, UR17 ;  /* 0x0000001100087c82 */ /* 0x001fe20008000000 */
[----:B------:R-:W-:Y:S02]  /*21f00*/  UMOV UR11, UR19 ;  /* 0x00000013000b7c82 */ /* 0x000fe40008000000 */
[----:B------:R0:W-:Y:S02]  /*21f10*/  UTMALDG.3D.MULTICAST [UR8], [UR26], UR25, desc[UR14] ;  /* 0x00000e081a0073b4 */ /* 0x0001e40008011819 */
[----:B0-----:R-:W-:Y:S05]  /*21f20*/  @P1 BRA `(.L_x_532) ;  /* 0xfffffffc003c1947 */ /* 0x001fea000383ffff */
.L_x_529:
[----:B------:R-:W-:Y:S05]  /*21f30*/  BSYNC B1 ;  /* 0x0000000000017941 */ /* 0x000fea0003800000 */
.L_x_528:
[----:B------:R-:W2:Y:S01]  /*21f40*/  LDL.LU R18, [R1+0x414] ;  /* 0x0004140001127983 */ /* 0x000ea20000300800 */
[----:B------:R-:W-:Y:S01]  /*21f50*/  LOP3.LUT P1, RZ, R11, 0xff, RZ, 0xc0, !PT ;  /* 0x000000ff0bff7812 */ /* 0x000fe2000782c0ff */
[C---:B------:R-:W-:Y:S01]  /*21f60*/  IMAD.IADD R0, R13.reuse, 0x1, R0 ;  /* 0x000000010d007824 */ /* 0x040fe200078e0200 */
[----:B------:R-:W-:Y:S01]  /*21f70*/  ULDC.64 UR6, c[0x0][0x650] ;  /* 0x0001940000067ab9 */ /* 0x000fe20000000a00 */
[----:B------:R-:W3:Y:S01]  /*21f80*/  LDL.LU R16, [R1+0x418] ;  /* 0x0004180001107983 */ /* 0x000ee20000300800 */
[----:B------:R-:W-:Y:S01]  /*21f90*/  BSSY B1, `(.L_x_533) ;  /* 0x0000070000017945 */ /* 0x000fe20003800000 */
[----:B------:R-:W-:Y:S01]  /*21fa0*/  IMAD.MOV.U32 R5, RZ, RZ, -0x1 ;  /* 0xffffffffff057424 */ /* 0x000fe200078e00ff */
[----:B------:R-:W-:Y:S01]  /*21fb0*/  ISETP.GT.U32.AND P0, PT, R0, 0xf, PT ;  /* 0x0000000f0000780c */ /* 0x000fe20003f04070 */
[----:B------:R-:W-:Y:S01]  /*21fc0*/  IMAD.MOV.U32 R7, RZ, RZ, -0x1 ;  /* 0xffffffffff077424 */ /* 0x000fe200078e00ff */
[----:B------:R-:W-:Y:S01]  /*21fd0*/  SHF.R.U32.HI R2, RZ, 0x4, R0 ;  /* 0x00000004ff027819 */ /* 0x000fe20000011600 */
[----:B------:R-:W-:Y:S01]  /*21fe0*/  IMAD.MOV.U32 R6, RZ, RZ, -0x1 ;  /* 0xffffffffff067424 */ /* 0x000fe200078e00ff */
[----:B------:R-:W-:-:S02]  /*21ff0*/  ISETP.LT.U32.AND P0, PT, R13, 0x10, P0 ;  /* 0x000000100d00780c */ /* 0x000fc40000701070 */
[----:B------:R-:W-:Y:S01]  /*22000*/  LOP3.LUT R2, R2, 0x1, RZ, 0xc0, !PT ;  /* 0x0000000102027812 */ /* 0x000fe200078ec0ff */
[----:B------:R-:W0:Y:S01]  /*22010*/  @P1 S2R R4, SR_CgaCtaId ;  /* 0x0000000000041919 */ /* 0x000e220000008800 */
[----:B------:R-:W-:Y:S02]  /*22020*/  @P1 MOV R3, 0x400 ;  /* 0x0000040000031802 */ /* 0x000fe40000000f00 */
[----:B------:R-:W-:Y:S02]  /*22030*/  LOP3.LUT R0, R0, 0xf, RZ, 0xc0, !PT ;  /* 0x0000000f00007812 */ /* 0x000fe400078ec0ff */
[----:B------:R-:W-:Y:S02]  /*22040*/  PRMT R11, RZ, 0x7610, R11 ;  /* 0x00007610ff0b7816 */ /* 0x000fe4000000000b */
[----:B0-----:R-:W-:-:S04]  /*22050*/  @P1 LEA R3, R4, R3, 0x18 ;  /* 0x0000000304031211 */ /* 0x001fc800078ec0ff */
[----:B------:R0:W-:Y:S01]  /*22060*/  @P1 SYNCS.ARRIVE.TRANS64.A1T0 RZ, [R3+URZ+0x118], RZ ;  /* 0x000118ff03ff19a7 */ /* 0x0001e2000810003f */
[----:B------:R-:W-:-:S04]  /*22070*/  ISETP.NE.U32.AND P1, PT, R2, 0x1, PT ;  /* 0x000000010200780c */ /* 0x000fc80003f25070 */
[----:B------:R-:W-:Y:S02]  /*22080*/  ISETP.GT.U32.AND P1, PT, R13, 0xf, !P1 ;  /* 0x0000000f0d00780c */ /* 0x000fe40004f24070 */
[----:B0-----:R-:W-:Y:S02]  /*22090*/  SEL R3, RZ, 0x1, !P0 ;  /* 0x00000001ff037807 */ /* 0x001fe40004000000 */
[----:B------:R-:W-:-:S04]  /*220a0*/  SEL R2, RZ, 0x1, !P1 ;  /* 0x00000001ff027807 */ /* 0x000fc80004800000 */
[----:B------:R-:W-:Y:S02]  /*220b0*/  LOP3.LUT R8, R2, R8, R3, 0x96, !PT ;  /* 0x0000000802087212 */ /* 0x000fe400078e9603 */
[----:B------:R-:W-:Y:S02]  /*220c0*/  PRMT R2, RZ, 0x7610, R2 ;  /* 0x00007610ff027816 */ /* 0x000fe40000000002 */
[----:B---3--:R-:W-:-:S04]  /*220d0*/  IADD3 R16, P2, R16, UR20, RZ ;  /* 0x0000001410107c10 */ /* 0x008fc8000ff5e0ff */
[----:B--2---:R-:W-:Y:S01]  /*220e0*/  IADD3.X R18, R18, UR13, RZ, P2, !PT ;  /* 0x0000000d12127c10 */ /* 0x004fe200097fe4ff */
[----:B------:R0:W-:Y:S01]  /*220f0*/  STL [R1+0x418], R16 ;  /* 0x0004181001007387 */ /* 0x0001e20000100800 */
[----:B------:R-:W-:-:S03]  /*22100*/  ISETP.GE.U32.AND P2, PT, R16, UR6, PT ;  /* 0x0000000610007c0c */ /* 0x000fc6000bf46070 */
[----:B------:R0:W-:Y:S01]  /*22110*/  STL [R1+0x414], R18 ;  /* 0x0004141201007387 */ /* 0x0001e20000100800 */
[----:B------:R-:W-:-:S13]  /*22120*/  ISETP.GE.U32.AND.EX P0, PT, R18, UR7, PT, P2 ;  /* 0x0000000712007c0c */ /* 0x000fda000bf06120 */
[----:B0-----:R-:W-:Y:S05]  /*22130*/  @P0 BRA `(.L_x_534) ;  /* 0x0000000400540947 */ /* 0x001fea0003800000 */
[----:B------:R-:W-:Y:S01]  /*22140*/  ULDC.64 UR6, c[0x0][0x628] ;  /* 0x00018a0000067ab9 */ /* 0x000fe20000000a00 */
[----:B------:R-:W0:Y:S01]  /*22150*/  S2R R14, SR_CTAID.X ;  /* 0x00000000000e7919 */ /* 0x000e220000002500 */
[----:B------:R-:W-:Y:S01]  /*22160*/  ISETP.NE.U32.AND P0, PT, RZ, UR6, PT ;  /* 0x00000006ff007c0c */ /* 0x000fe2000bf05070 */
[----:B------:R-:W-:Y:S01]  /*22170*/  ULDC UR9, c[0x0][0x630] ;  /* 0x00018c0000097ab9 */ /* 0x000fe20000000800 */
[----:B------:R-:W-:Y:S01]  /*22180*/  IMAD.MOV.U32 R2, RZ, RZ, R16 ;  /* 0x000000ffff027224 */ /* 0x000fe200078e0010 */
[----:B------:R-:W1:Y:S01]  /*22190*/  S2R R9, SR_CTAID.Y ;  /* 0x0000000000097919 */ /* 0x000e620000002600 */
[----:B------:R-:W-:Y:S01]  /*221a0*/  ISETP.NE.AND.EX P0, PT, RZ, UR7, PT, P0 ;  /* 0x00000007ff007c0c */ /* 0x000fe2000bf05300 */
[----:B------:R-:W-:-:S12]  /*221b0*/  IMAD.MOV.U32 R3, RZ, RZ, R18 ;  /* 0x000000ffff037224 */ /* 0x000fd800078e0012 */
[----:B------:R-:W-:Y:S05]  /*221c0*/  @!P0 BRA `(.L_x_535) ;  /* 0x0000000000288947 */ /* 0x000fea0003800000 */
[----:B------:R-:W-:Y:S02]  /*221d0*/  ULDC UR8, c[0x0][0x634] ;  /* 0x00018d0000087ab9 */ /* 0x000fe40000000800 */
[----:B------:R-:W-:-:S05]  /*221e0*/  IADD3 R7, P0, R16, UR8, RZ ;  /* 0x0000000810077c10 */ /* 0x000fca000ff1e0ff */
[----:B------:R-:W-:-:S04]  /*221f0*/  IMAD.X R15, RZ, RZ, R18, P0 ;  /* 0x000000ffff0f7224 */ /* 0x000fc800000e0612 */
[----:B------:R-:W-:-:S04]  /*22200*/  IMAD.WIDE.U32 R4, R15, UR6, RZ ;  /* 0x000000060f047c25 */ /* 0x000fc8000f8e00ff */
[----:B------:R-:W-:-:S04]  /*22210*/  IMAD.WIDE.U32 R4, P0, R7, UR7, R4 ;  /* 0x0000000707047c25 */ /* 0x000fc8000f800004 */
[----:B------:R-:W-:-:S04]  /*22220*/  IMAD.WIDE.U32 R6, R7, UR6, RZ ;  /* 0x0000000607067c25 */ /* 0x000fc8000f8e00ff */
[----:B------:R-:W-:Y:S01]  /*22230*/  IMAD.X R3, RZ, RZ, RZ, P0 ;  /* 0x000000ffff037224 */ /* 0x000fe200000e06ff */
[----:B------:R-:W-:Y:S01]  /*22240*/  IADD3 RZ, P0, R7, R4, RZ ;  /* 0x0000000407ff7210 */ /* 0x000fe20007f1e0ff */
[----:B------:R-:W-:-:S04]  /*22250*/  IMAD.MOV.U32 R2, RZ, RZ, R5 ;  /* 0x000000ffff027224 */ /* 0x000fc800078e0005 */
[----:B------:R-:W-:-:S08]  /*22260*/  IMAD.WIDE.U32.X R2, R15, UR7, R2, P0 ;  /* 0x000000070f027c25 */ /* 0x000fd000080e0402 */
.L_x_535:
[--C-:B------:R-:W-:Y:S01]  /*22270*/  SHF.R.U64 R6, R2, UR9, R3.reuse ;  /* 0x0000000902067c19 */ /* 0x100fe20008001203 */
[----:B------:R-:W-:Y:S01]  /*22280*/  ULDC.64 UR6, c[0x0][0x620] ;  /* 0x0001880000067ab9 */ /* 0x000fe20000000a00 */
[----:B------:R-:W-:Y:S01]  /*22290*/  SHF.R.U32.HI R2, RZ, UR9, R3 ;  /* 0x00000009ff027c19 */ /* 0x000fe20008011603 */
[----:B------:R-:W-:Y:S01]  /*222a0*/  IMAD.MOV.U32 R3, RZ, RZ, R18 ;  /* 0x000000ffff037224 */ /* 0x000fe200078e0012 */
[----:B------:R-:W-:Y:S01]  /*222b0*/  IADD3 R5, P0, RZ, -R6, RZ ;  /* 0x80000006ff057210 */ /* 0x000fe20007f1e0ff */
[----:B------:R-:W2:Y:S01]  /*222c0*/  LDC R21, c[0x0][0x144] ;  /* 0x00005100ff157b82 */ /* 0x000ea20000000800 */
[----:B0-----:R-:W-:Y:S01]  /*222d0*/  I2FP.F32.U32 R7, R14 ;  /* 0x0000000e00077245 */ /* 0x001fe20000201000 */
[----:B------:R-:W-:Y:S01]  /*222e0*/  ULDC.64 UR10, c[0x0][0x640] ;  /* 0x00019000000a7ab9 */ /* 0x000fe20000000a00 */
[----:B------:R-:W-:Y:S01]  /*222f0*/  ULDC UR8, c[0x0][0x608] ;  /* 0x0001820000087ab9 */ /* 0x000fe20000000800 */
[----:B------:R-:W-:Y:S01]  /*22300*/  IMAD.X R2, RZ, RZ, ~R2, P0 ;  /* 0x000000ffff027224 */ /* 0x000fe200000e0e02 */
[----:B------:R-:W-:-:S03]  /*22310*/  ISETP.NE.U32.AND P0, PT, RZ, UR10, PT ;  /* 0x0000000aff007c0c */ /* 0x000fc6000bf05070 */
[----:B------:R-:W-:Y:S01]  /*22320*/  IMAD R4, R2, UR6, RZ ;  /* 0x0000000602047c24 */ /* 0x000fe2000f8e02ff */
[----:B------:R-:W-:Y:S01]  /*22330*/  ISETP.NE.AND.EX P0, PT, RZ, UR11, PT, P0 ;  /* 0x0000000bff007c0c */ /* 0x000fe2000bf05300 */
[----:B------:R-:W-:Y:S02]  /*22340*/  IMAD.MOV.U32 R2, RZ, RZ, R16 ;  /* 0x000000ffff027224 */ /* 0x000fe400078e0010 */
[----:B------:R-:W0:Y:S02]  /*22350*/  LDC R16, c[0x0][0x148] ;  /* 0x00005200ff107b82 */ /* 0x000e240000000800 */
[----:B------:R-:W-:Y:S01]  /*22360*/  IMAD.WIDE.U32 R2, R5, UR6, R2 ;  /* 0x0000000605027c25 */ /* 0x000fe2000f8e0002 */
[----:B------:R-:W-:-:S03]  /*22370*/  ULDC UR6, c[0x0][0x150] ;  /* 0x0000540000067ab9 */ /* 0x000fc60000000800 */
[----:B------:R-:W-:Y:S02]  /*22380*/  IMAD R5, R5, UR7, R4 ;  /* 0x0000000705057c24 */ /* 0x000fe4000f8e0204 */
[----:B------:R-:W-:Y:S01]  /*22390*/  FMUL R4, R7, UR6 ;  /* 0x0000000607047c20 */ /* 0x000fe20008400000 */
[----:B------:R-:W-:Y:S01]  /*223a0*/  ULDC UR6, c[0x0][0x618] ;  /* 0x0001860000067ab9 */ /* 0x000fe20000000800 */
[----:B------:R-:W-:Y:S01]  /*223b0*/  ULDC UR7, c[0x0][0x154] ;  /* 0x0000550000077ab9 */ /* 0x000fe20000000800 */
[----:B------:R-:W-:-:S03]  /*223c0*/  IMAD.IADD R3, R3, 0x1, R5 ;  /* 0x0000000103037824 */ /* 0x000fc600078e0205 */
[----:B------:R-:W3:Y:S02]  /*223d0*/  F2I.U32.TRUNC.NTZ R4, R4 ;  /* 0x0000000400047305 */ /* 0x000ee4000020f000 */
[----:B------:R-:W-:Y:S02]  /*223e0*/  SHF.R.U64 R7, R2, UR6, R3 ;  /* 0x0000000602077c19 */ /* 0x000fe40008001203 */
[----:B-1----:R-:W-:-:S05]  /*223f0*/  I2FP.F32.U32 R2, R9 ;  /* 0x0000000900027245 */ /* 0x002fca0000201000 */
[----:B------:R-:W-:Y:S01]  /*22400*/  FMUL R18, R2, UR7 ;  /* 0x0000000702127c20 */ /* 0x000fe20008400000 */
[----:B------:R-:W-:Y:S01]  /*22410*/  SHF.R.U32.HI R2, RZ, UR6, R3 ;  /* 0x00000006ff027c19 */ /* 0x000fe20008011603 */
[----:B------:R-:W-:-:S03]  /*22420*/  ULDC UR6, c[0x0][0x658] ;  /* 0x0001960000067ab9 */ /* 0x000fc60000000800 */
[--C-:B------:R-:W-:Y:S01]  /*22430*/  SHF.R.U64 R17, R7, UR8, R2.reuse ;  /* 0x0000000807117c19 */ /* 0x100fe20008001202 */
[----:B------:R-:W1:Y:S01]  /*22440*/  F2I.U32.TRUNC.NTZ R18, R18 ;  /* 0x0000001200127305 */ /* 0x000e62000020f000 */
[----:B------:R-:W-:Y:S01]  /*22450*/  SHF.R.U32.HI R2, RZ, UR8, R2 ;  /* 0x00000008ff027c19 */ /* 0x000fe20008011602 */
[----:B---3--:R-:W-:-:S03]  /*22460*/  IMAD.MOV R4, RZ, RZ, -R4 ;  /* 0x000000ffff047224 */ /* 0x008fc600078e0a04 */
[----:B------:R-:W-:Y:S01]  /*22470*/  SHF.R.U64 R15, R17, UR6, R2 ;  /* 0x00000006110f7c19 */ /* 0x000fe20008001202 */
[----:B--2---:R-:W-:Y:S01]  /*22480*/  IMAD R14, R21, R4, R14 ;  /* 0x00000004150e7224 */ /* 0x004fe200078e020e */
[----:B------:R-:W-:-:S03]  /*22490*/  SHF.R.U32.HI R19, RZ, UR6, R2 ;  /* 0x00000006ff137c19 */ /* 0x000fc60008011602 */
[----:B------:R-:W-:Y:S02]  /*224a0*/  IMAD.MOV.U32 R2, RZ, RZ, R15 ;  /* 0x000000ffff027224 */ /* 0x000fe400078e000f */
[----:B------:R-:W-:Y:S01]  /*224b0*/  IMAD.MOV.U32 R3, RZ, RZ, R19 ;  /* 0x000000ffff037224 */ /* 0x000fe200078e0013 */
[----:B------:R-:W-:Y:S06]  /*224c0*/  @!P0 BRA `(.L_x_536) ;  /* 0x0000000000288947 */ /* 0x000fec0003800000 */
[----:B------:R-:W-:Y:S02]  /*224d0*/  ULDC UR6, c[0x0][0x64c] ;  /* 0x0001930000067ab9 */ /* 0x000fe40000000800 */
[----:B------:R-:W-:-:S05]  /*224e0*/  IADD3 R3, P0, R15, UR6, RZ ;  /* 0x000000060f037c10 */ /* 0x000fca000ff1e0ff */
[----:B------:R-:W-:-:S04]  /*224f0*/  IMAD.X R19, RZ, RZ, R19, P0 ;  /* 0x000000ffff137224 */ /* 0x000fc800000e0613 */
[----:B------:R-:W-:-:S04]  /*22500*/  IMAD.WIDE.U32 R4, R19, UR10, RZ ;  /* 0x0000000a13047c25 */ /* 0x000fc8000f8e00ff */
[----:B------:R-:W-:-:S04]  /*22510*/  IMAD.WIDE.U32 R4, P0, R3, UR11, R4 ;  /* 0x0000000b03047c25 */ /* 0x000fc8000f800004 */
[----:B------:R-:W-:-:S04]  /*22520*/  IMAD.WIDE.U32 R2, R3, UR10, RZ ;  /* 0x0000000a03027c25 */ /* 0x000fc8000f8e00ff */
[----:B------:R-:W-:Y:S01]  /*22530*/  IMAD.MOV.U32 R2, RZ, RZ, R5 ;  /* 0x000000ffff027224 */ /* 0x000fe200078e0005 */
[----:B------:R-:W-:Y:S01]  /*22540*/  IADD3 RZ, P1, R3, R4, RZ ;  /* 0x0000000403ff7210 */ /* 0x000fe20007f3e0ff */
[----:B------:R-:W-:-:S04]  /*22550*/  IMAD.X R3, RZ, RZ, RZ, P0 ;  /* 0x000000ffff037224 */ /* 0x000fc800000e06ff */
[----:B------:R-:W-:-:S08]  /*22560*/  IMAD.WIDE.U32.X R2, R19, UR11, R2, P1 ;  /* 0x0000000b13027c25 */ /* 0x000fd000088e0402 */
.L_x_536:
[----:B------:R-:W-:Y:S01]  /*22570*/  ULDC UR6, c[0x0][0x648] ;  /* 0x0001920000067ab9 */ /* 0x000fe20000000800 */
[----:B------:R-:W-:Y:S01]  /*22580*/  LOP3.LUT R17, R17, UR18, RZ, 0xc0, !PT ;  /* 0x0000001211117c12 */ /* 0x000fe2000f8ec0ff */
[----:B-1----:R-:W-:Y:S01]  /*22590*/  IMAD.MOV R18, RZ, RZ, -R18 ;  /* 0x000000ffff127224 */ /* 0x002fe200078e0a12 */
[----:B------:R-:W-:Y:S01]  /*225a0*/  SHF.R.U64 R2, R2, UR6, R3 ;  /* 0x0000000602027c19 */ /* 0x000fe20008001203 */
[----:B------:R-:W-:Y:S01]  /*225b0*/  ULDC UR6, c[0x0][0x638] ;  /* 0x00018e0000067ab9 */ /* 0x000fe20000000800 */
[----:B------:R-:W-:Y:S01]  /*225c0*/  ULDC UR7, c[0x0][0x610] ;  /* 0x0001840000077ab9 */ /* 0x000fe20000000800 */
[----:B0-----:R-:W-:Y:S02]  /*225d0*/  @P4 IMAD R14, R16, R18, R9 ;  /* 0x00000012100e4224 */ /* 0x001fe400078e0209 */
[----:B------:R-:W-:Y:S02]  /*225e0*/  IMAD.MOV R4, RZ, RZ, -R2 ;  /* 0x000000ffff047224 */ /* 0x000fe400078e0a02 */
[----:B------:R-:W-:Y:S01]  /*225f0*/  IMAD R17, R2, UR5, R17 ;  /* 0x0000000502117c24 */ /* 0x000fe2000f8e0211 */
[----:B------:R-:W-:Y:S01]  /*22600*/  LOP3.LUT R2, R7, UR4, RZ, 0xc0, !PT ;  /* 0x0000000407027c12 */ /* 0x000fe2000f8ec0ff */
[----:B------:R-:W-:Y:S01]  /*22610*/  IMAD R15, R4, UR6, R15 ;  /* 0x00000006040f7c24 */ /* 0x000fe2000f8e020f */
[----:B------:R-:W-:Y:S01]  /*22620*/  ULDC UR6, c[0x0][0x600] ;  /* 0x0001800000067ab9 */ /* 0x000fe20000000800 */
[----:B------:R-:W-:-:S02]  /*22630*/  IMAD R14, R17, UR7, R14 ;  /* 0x00000007110e7c24 */ /* 0x000fc4000f8e020e */
[----:B------:R-:W-:Y:S02]  /*22640*/  IMAD.MOV.U32 R3, RZ, RZ, 0x1 ;  /* 0x00000001ff037424 */ /* 0x000fe400078e00ff */
[----:B------:R-:W-:-:S03]  /*22650*/  IMAD R15, R15, UR6, R2 ;  /* 0x000000060f0f7c24 */ /* 0x000fc6000f8e0202 */
[----:B------:R-:W-:Y:S02]  /*22660*/  PRMT R2, R3, 0x7610, R2 ;  /* 0x0000761003027816 */ /* 0x000fe40000000002 */
[----:B------:R-:W-:Y:S02]  /*22670*/  SEL R7, R15, R14, !P4 ;  /* 0x0000000e0f077207 */ /* 0x000fe40006000000 */
[----:B------:R-:W-:-:S07]  /*22680*/  SEL R5, R14, R15, !P4 ;  /* 0x0000000f0e057207 */ /* 0x000fce0006000000 */
.L_x_534:
[----:B------:R-:W-:Y:S05]  /*22690*/  BSYNC B1 ;  /* 0x0000000000017941 */ /* 0x000fea0003800000 */
.L_x_533:
[----:B------:R-:W-:-:S13]  /*226a0*/  LOP3.LUT P0, RZ, R2, 0xff, RZ, 0xc0, !PT ;  /* 0x000000ff02ff7812 */ /* 0x000fda000780c0ff */
[----:B------:R-:W-:Y:S05]  /*226b0*/  @P0 BRA `(.L_x_537) ;  /* 0xfffffff400200947 */ /* 0x000fea000383ffff */
[----:B------:R-:W-:Y:S05]  /*226c0*/  BSYNC B0 ;  /* 0x0000000000007941 */ /* 0x000fea0003800000 */
.L_x_526:
[----:B------:R-:W-:-:S03]  /*226d0*/  UMOV UR6, 0xffffffff ;  /* 0xffffffff00067882 */ /* 0x000fc60000000000 */
[----:B------:R-:W-:Y:S05]  /*226e0*/  BRA.DIV UR6, `(.L_x_538) ;  /* 0x0000000a06e07947 */ /* 0x000fea000b800000 */
[----:B------:R-:W-:-:S13]  /*226f0*/  ELECT P0, URZ, PT ;  /* 0x00000000003f782f */ /* 0x000fda0003800000 */
.L_x_564:
[----:B------:R-:W-:Y:S04]  /*22700*/  BSSY B0, `(.L_x_539) ;  /* 0x000009a000007945 */ /* 0x000fe80003800000 */
[----:B------:R-:W-:Y:S05]  /*22710*/  @!P0 BRA `(.L_x_540) ;  /* 0x0000000800608947 */ /* 0x000fea0003800000 */
[----:B------:R-:W2:Y:S02]  /*22720*/  LDL R2, [R1+0x410] ;  /* 0x0004100001027983 */ /* 0x000ea40000100800 */
[----:B--2---:R-:W-:-:S13]  /*22730*/  R2UR UR6, R2 ;  /* 0x00000000020672ca */ /* 0x004fda00000e0000 */
[----:B------:R-:W-:-:S04]  /*22740*/  ULOP3.LUT UR6, UR6, 0x2, URZ, 0xfc, !UPT ;  /* 0x0000000206067892 */ /* 0x000fc8000f8efc3f */
[----:B------:R-:W-:-:S06]  /*22750*/  UISETP.NE.AND UP0, UPT, UR6, 0x3, UPT ;  /* 0x000000030600788c */ /* 0x000fcc000bf05270 */
[----:B------:R-:W-:-:S13]  /*22760*/  PLOP3.LUT P0, PT, PT, PT, UP0, 0x80, 0x0 ;  /* 0x000000000000781c */ /* 0x000fda0003f0f008 */
[----:B------:R-:W-:Y:S05]  /*22770*/  @!P0 BRA `(.L_x_541) ;  /* 0x0000000000048947 */ /* 0x000fea0003800000 */
[----:B------:R-:W-:Y:S01]  /*22780*/  BPT.TRAP 0x1 ;  /* 0x000000040000795c */ /* 0x000fe20000300000 */
.L_x_541:
[----:B------:R-:W0:Y:S01]  /*22790*/  S2R R3, SR_CgaCtaId ;  /* 0x0000000000037919 */ /* 0x000e220000008800 */
[----:B------:R-:W-:-:S04]  /*227a0*/  MOV R2, 0x400 ;  /* 0x0000040000027802 */ /* 0x000fc80000000f00 */
[----:B0-----:R-:W-:Y:S02]  /*227b0*/  LEA R3, R3, R2, 0x18 ;  /* 0x0000000203037211 */ /* 0x001fe400078ec0ff */
[----:B------:R-:W-:-:S03]  /*227c0*/  SHF.L.U32 R2, R8, 0x1f, RZ ;  /* 0x0000001f08027819 */ /* 0x000fc600000006ff */
[----:B------:R-:W-:-:S04]  /*227d0*/  VIADD R3, R3, 0x80 ;  /* 0x0000008003037836 */ /* 0x000fc80000000000 */
[C---:B------:R-:W-:Y:S02]  /*227e0*/  IMAD R7, R0.reuse, 0x8, R3 ;  /* 0x0000000800077824 */ /* 0x040fe400078e0203 */
[----:B------:R-:W-:Y:S02]  /*227f0*/  VIADD R0, R0, 0x1 ;  /* 0x0000000100007836 */ /* 0x000fe40000000000 */
[----:B------:R-:W0:Y:S03]  /*22800*/  SYNCS.PHASECHK.TRANS64.TRYWAIT P0, [R7+URZ], R2 ;  /* 0x00000002070075a7 */ /* 0x000e26000800017f */
[----:B------:R-:W-:-:S04]  /*22810*/  ISETP.NE.AND P1, PT, R0, 0x10, PT ;  /* 0x000000100000780c */ /* 0x000fc80003f25270 */
[----:B------:R-:W-:Y:S02]  /*22820*/  SEL R5, RZ, 0x1, P1 ;  /* 0x00000001ff057807 */ /* 0x000fe40000800000 */
[----:B------:R-:W-:Y:S02]  /*22830*/  SEL R0, R0, RZ, P1 ;  /* 0x000000ff00007207 */ /* 0x000fe40000800000 */
[----:B------:R-:W-:-:S03]  /*22840*/  LOP3.LUT R5, R8, R5, RZ, 0x3c, !PT ;  /* 0x0000000508057212 */ /* 0x000fc600078e3cff */
[----:B------:R-:W-:Y:S01]  /*22850*/  IMAD R9, R0, 0x8, R3 ;  /* 0x0000000800097824 */ /* 0x000fe200078e0203 */
[----:B------:R-:W-:Y:S01]  /*22860*/  SHF.L.U32 R4, R5, 0x1f, RZ ;  /* 0x0000001f05047819 */ /* 0x000fe200000006ff */
[----:B0-----:R-:W-:Y:S06]  /*22870*/  @!P0 BRA `(.L_x_542) ;  /* 0x00000008009c8947 */ /* 0x001fec0003800000 */
.L_x_565:
[----:B------:R-:W1:Y:S01]  /*22880*/  SYNCS.PHASECHK.TRANS64.TRYWAIT P0, [R9+URZ], R4 ;  /* 0x00000004090075a7 */ /* 0x000e62000800017f */
[----:B------:R-:W-:-:S05]  /*22890*/  VIADD R0, R0, 0x1 ;  /* 0x0000000100007836 */ /* 0x000fca0000000000 */
[----:B------:R-:W-:-:S04]  /*228a0*/  ISETP.NE.AND P1, PT, R0, 0x10, PT ;  /* 0x000000100000780c */ /* 0x000fc80003f25270 */
[----:B0-----:R-:W-:Y:S02]  /*228b0*/  SEL R2, RZ, 0x1, P1 ;  /* 0x00000001ff027807 */ /* 0x001fe40000800000 */
[----:B------:R-:W-:Y:S02]  /*228c0*/  SEL R0, R0, RZ, P1 ;  /* 0x000000ff00007207 */ /* 0x000fe40000800000 */
[----:B------:R-:W-:-:S03]  /*228d0*/  LOP3.LUT R7, R5, R2, RZ, 0x3c, !PT ;  /* 0x0000000205077212 */ /* 0x000fc600078e3cff */
[----:B------:R-:W-:Y:S01]  /*228e0*/  IMAD R6, R0, 0x8, R3 ;  /* 0x0000000800067824 */ /* 0x000fe200078e0203 */
[----:B------:R-:W-:Y:S01]  /*228f0*/  SHF.L.U32 R5, R7, 0x1f, RZ ;  /* 0x0000001f07057819 */ /* 0x000fe200000006ff */
[----:B-1----:R-:W-:Y:S06]  /*22900*/  @!P0 BRA `(.L_x_543) ;  /* 0x00000008008c8947 */ /* 0x002fec0003800000 */
.L_x_566:
[----:B------:R-:W1:Y:S01]  /*22910*/  SYNCS.PHASECHK.TRANS64.TRYWAIT P0, [R6+URZ], R5 ;  /* 0x00000005060075a7 */ /* 0x000e62000800017f */
[----:B------:R-:W-:-:S05]  /*22920*/  VIADD R0, R0, 0x1 ;  /* 0x0000000100007836 */ /* 0x000fca0000000000 */
[----:B------:R-:W-:-:S04]  /*22930*/  ISETP.NE.AND P1, PT, R0, 0x10, PT ;  /* 0x000000100000780c */ /* 0x000fc80003f25270 */
[----:B------:R-:W-:Y:S02]  /*22940*/  SEL R2, RZ, 0x1, P1 ;  /* 0x00000001ff027807 */ /* 0x000fe40000800000 */
[----:B------:R-:W-:Y:S02]  /*22950*/  SEL R0, R0, RZ, P1 ;  /* 0x000000ff00007207 */ /* 0x000fe40000800000 */
[----:B------:R-:W-:-:S03]  /*22960*/  LOP3.LUT R7, R7, R2, RZ, 0x3c, !PT ;  /* 0x0000000207077212 */ /* 0x000fc600078e3cff */
[----:B0-----:R-:W-:Y:S01]  /*22970*/  IMAD R9, R0, 0x8, R3 ;  /* 0x0000000800097824 */ /* 0x001fe200078e0203 */
[----:B------:R-:W-:Y:S01]  /*22980*/  SHF.L.U32 R4, R7, 0x1f, RZ ;  /* 0x0000001f07047819 */ /* 0x000fe200000006ff */
[----:B-1----:R-:W-:Y:S06]  /*22990*/  @!P0 BRA `(.L_x_544) ;  /* 0x00000008007c8947 */ /* 0x002fec0003800000 */
.L_x_567:
        /* <DEDUP_REMOVED lines=9> */
.L_x_568:
        /* <DEDUP_REMOVED lines=9> */
.L_x_569:
        /* <DEDUP_REMOVED lines=9> */
.L_x_570:
        /* <DEDUP_REMOVED lines=9> */
.L_x_571:
        /* <DEDUP_REMOVED lines=9> */
.L_x_572:
        /* <DEDUP_REMOVED lines=9> */
.L_x_573:
        /* <DEDUP_REMOVED lines=9> */
.L_x_574:
        /* <DEDUP_REMOVED lines=9> */
.L_x_575:
        /* <DEDUP_REMOVED lines=9> */
.L_x_576:
        /* <DEDUP_REMOVED lines=9> */
.L_x_577:
        /* <DEDUP_REMOVED lines=9> */
.L_x_578:
[----:B------:R-:W1:Y:S01]  /*22fd0*/  SYNCS.PHASECHK.TRANS64.TRYWAIT P0, [R6+URZ], R5 ;  /* 0x00000005060075a7 */ /* 0x000e62000800017f */
[----:B------:R-:W-:-:S05]  /*22fe0*/  VIADD R0, R0, 0x1 ;  /* 0x0000000100007836 */ /* 0x000fca0000000000 */
[----:B------:R-:W-:-:S04]  /*22ff0*/  ISETP.NE.AND P1, PT, R0, 0x10, PT ;  /* 0x000000100000780c */ /* 0x000fc80003f25270 */
[----:B------:R-:W-:Y:S02]  /*23000*/  SEL R2, RZ, 0x1, P1 ;  /* 0x00000001ff027807 */ /* 0x000fe40000800000 */
[----:B------:R-:W-:Y:S02]  /*23010*/  SEL R0, R0, RZ, P1 ;  /* 0x000000ff00007207 */ /* 0x000fe40000800000 */
[----:B------:R-:W-:Y:S01]  /*23020*/  LOP3.LUT R2, R7, R2, RZ, 0x3c, !PT ;  /* 0x0000000207027212 */ /* 0x000fe200078e3cff */
[----:B-1----:R-:W-:Y:S06]  /*23030*/  @!P0 BRA `(.L_x_556) ;  /* 0x0000000400c48947 */ /* 0x002fec0003800000 */
.L_x_579:
[----:B------:R-:W-:Y:S01]  /*23040*/  IMAD R3, R0, 0x8, R3 ;  /* 0x0000000800037824 */ /* 0x000fe200078e0203 */
[----:B------:R-:W-:-:S07]  /*23050*/  SHF.L.U32 R0, R2, 0x1f, RZ ;  /* 0x0000001f02007819 */ /* 0x000fce00000006ff */
.L_x_557:
[----:B--2---:R2:W3:Y:S02]  /*23060*/  SYNCS.PHASECHK.TRANS64.TRYWAIT P0, [R3+URZ], R0 ;  /* 0x00000000030075a7 */ /* 0x0044e4000800017f */
[----:B---3--:R-:W-:Y:S05]  /*23070*/  @!P0 NANOSLEEP.SYNCS 0x989680 ;  /* 0x009896800000895d */ /* 0x008fea0003900000 */
[----:B------:R-:W3:Y:S02]  /*23080*/  @!P0 SYNCS.PHASECHK.TRANS64 P0, [R3+URZ], R0 ;  /* 0x00000000030085a7 */ /* 0x000ee4000800007f */
[----:B---3--:R-:W-:Y:S05]  /*23090*/  @!P0 BRA `(.L_x_557) ;  /* 0xfffffffc00f08947 */ /* 0x008fea000383ffff */
.L_x_540:
[----:B------:R-:W-:Y:S05]  /*230a0*/  BSYNC B0 ;  /* 0x0000000000007941 */ /* 0x000fea0003800000 */
.L_x_539:
[----:B------:R-:W-:Y:S05]  /*230b0*/  EXIT ;  /* 0x000000000000794d */ /* 0x000fea0003800000 */
.L_x_22:
[----:B-1----:R-:W-:-:S04]  /*230c0*/  IMAD.U32 R3, RZ, RZ, UR8 ;  /* 0x00000008ff037e24 */ /* 0x002fc8000f8e00ff */
[----:B------:R1:W3:Y:S03]  /*230d0*/  SYNCS.PHASECHK.TRANS64.TRYWAIT P0, [R3+URZ], R2 ;  /* 0x00000002030075a7 */ /* 0x0002e6000800017f */
[----:B---3--:R-:W-:Y:S05]  /*230e0*/  @!P0 NANOSLEEP.SYNCS 0x989680 ;  /* 0x009896800000895d */ /* 0x008fea0003900000 */
[----:B------:R-:W3:Y:S02]  /*230f0*/  @!P0 SYNCS.PHASECHK.TRANS64 P0, [R3+URZ], R2 ;  /* 0x00000002030085a7 */ /* 0x000ee4000800007f */
[----:B---3--:R-:W-:Y:S05]  /*23100*/  @!P0 BRA `(.L_x_22) ;  /* 0xfffffffc00ec8947 */ /* 0x008fea000383ffff */
[----:B------:R-:W-:Y:S05]  /*23110*/  BRA `(.L_x_21) ;  /* 0xfffffdfc00a47947 */ /* 0x000fea000383ffff */
.L_x_28:
[----:B-----5:R3:W-:Y:S02]  /*23120*/  STL [R1+0x43c], R0 ;  /* 0x00043c0001007387 */ /* 0x0207e40000100800 */
[----:B---3--:R-:W-:-:S04]  /*23130*/  IMAD.U32 R0, RZ, RZ, UR10 ;  /* 0x0000000aff007e24 */ /* 0x008fc8000f8e00ff */
[----:B------:R3:W4:Y:S03]  /*23140*/  SYNCS.PHASECHK.TRANS64.TRYWAIT P0, [R0+URZ], R5 ;  /* 0x00000005000075a7 */ /* 0x000726000800017f */
[----:B----4-:R-:W-:Y:S05]  /*23150*/  @!P0 NANOSLEEP.SYNCS 0x989680 ;  /* 0x009896800000895d */ /* 0x010fea0003900000 */
[----:B------:R3:W4:Y:S02]  /*23160*/  @!P0 SYNCS.PHASECHK.TRANS64 P0, [R0+URZ], R5 ;  /* 0x00000005000085a7 */ /* 0x000724000800007f */
[----:B---3--:R3:W5:Y:S02]  /*23170*/  LDL.LU R0, [R1+0x43c] ;  /* 0x00043c0001007983 */ /* 0x0087640000300800 */
[----:B---34-:R-:W-:Y:S05]  /*23180*/  @!P0 BRA `(.L_x_28) ;  /* 0xfffffffc00e48947 */ /* 0x018fea000383ffff */
[----:B------:R-:W-:Y:S05]  /*23190*/  BRA `(.L_x_27) ;  /* 0xfffffe3c00a87947 */ /* 0x000fea000383ffff */
.L_x_527:
[----:B------:R-:W-:Y:S01]  /*231a0*/  BSSY B1, `(.L_x_558) ;  /* 0x0000006000017945 */ /* 0x000fe20003800000 */
[----:B------:R-:W-:-:S07]  /*231b0*/  IMAD.MOV.U32 R2, RZ, RZ, -0x1 ;  /* 0xffffffffff027424 */ /* 0x000fce00078e00ff */
[----:B------:R-:W-:Y:S05]  /*231c0*/  WARPSYNC.COLLECTIVE R2, `(.L_x_559) ;  /* 0x00000000020c7348 */ /* 0x000fea0003c00000 */
[----:B------:R-:W-:Y:S02]  /*231d0*/  ELECT P0, UR62, PT ;  /* 0x00000000003e782f */ /* 0x000fe40003800000 */
[----:B------:R-:W-:Y:S01]  /*231e0*/  MOV R2, UR62 ;  /* 0x0000003e00027c02 */ /* 0x000fe20008000f00 */
[----:B------:R-:W-:Y:S10]  /*231f0*/  ENDCOLLECTIVE ;  /* 0x000000000000791b */ /* 0x000ff40003800000 */
.L_x_559:
[----:B------:R-:W-:Y:S05]  /*23200*/  BSYNC B1 ;  /* 0x0000000000017941 */ /* 0x000fea0003800000 */
.L_x_558:
[----:B------:R-:W-:Y:S05]  /*23210*/  BRA `(.L_x_560) ;  /* 0xffffffe800547947 */ /* 0x000fea000383ffff */
.L_x_530:
[----:B0-----:R0:W2:Y:S02]  /*23220*/  SYNCS.PHASECHK.TRANS64.TRYWAIT P0, [R15+URZ+0x80], R4 ;  /* 0x000080040f0075a7 */ /* 0x0010a4000800017f */
[----:B--2---:R-:W-:Y:S05]  /*23230*/  @!P0 NANOSLEEP.SYNCS 0x989680 ;  /* 0x009896800000895d */ /* 0x004fea0003900000 */
[----:B------:R-:W2:Y:S02]  /*23240*/  @!P0 SYNCS.PHASECHK.TRANS64 P0, [R15+URZ+0x80], R4 ;  /* 0x000080040f0085a7 */ /* 0x000ea4000800007f */
[----:B--2---:R-:W-:Y:S05]  /*23250*/  @!P0 BRA `(.L_x_530) ;  /* 0xfffffffc00f08947 */ /* 0x004fea000383ffff */
[----:B------:R-:W-:Y:S05]  /*23260*/  BRA `(.L_x_561) ;  /* 0xffffffe800947947 */ /* 0x000fea000383ffff */
.L_x_538:
[----:B------:R-:W-:Y:S01]  /*23270*/  BSSY B0, `(.L_x_562) ;  /* 0x0000006000007945 */ /* 0x000fe20003800000 */
[----:B------:R-:W-:-:S07]  /*23280*/  IMAD.MOV.U32 R2, RZ, RZ, -0x1 ;  /* 0xffffffffff027424 */ /* 0x000fce00078e00ff */
[----:B------:R-:W-:Y:S05]  /*23290*/  WARPSYNC.COLLECTIVE R2, `(.L_x_563) ;  /* 0x00000000020c7348 */ /* 0x000fea0003c00000 */
[----:B------:R-:W-:Y:S02]  /*232a0*/  ELECT P0, UR62, PT ;  /* 0x00000000003e782f */ /* 0x000fe40003800000 */
[----:B------:R-:W-:Y:S01]  /*232b0*/  MOV R2, UR62 ;  /* 0x0000003e00027c02 */ /* 0x000fe20008000f00 */
[----:B------:R-:W-:Y:S10]  /*232c0*/  ENDCOLLECTIVE ;  /* 0x000000000000791b */ /* 0x000ff40003800000 */
.L_x_563:
[----:B------:R-:W-:Y:S05]  /*232d0*/  BSYNC B0 ;  /* 0x0000000000007941 */ /* 0x000fea0003800000 */
.L_x_562:
[----:B------:R-:W-:Y:S05]  /*232e0*/  BRA `(.L_x_564) ;  /* 0xfffffff400047947 */ /* 0x000fea000383ffff */
.L_x_542:
[----:B0-----:R0:W1:Y:S02]  /*232f0*/  SYNCS.PHASECHK.TRANS64.TRYWAIT P0, [R7+URZ], R2 ;  /* 0x00000002070075a7 */ /* 0x001064000800017f */
[----:B-1----:R-:W-:Y:S05]  /*23300*/  @!P0 NANOSLEEP.SYNCS 0x989680 ;  /* 0x009896800000895d */ /* 0x002fea0003900000 */
[----:B------:R-:W1:Y:S02]  /*23310*/  @!P0 SYNCS.PHASECHK.TRANS64 P0, [R7+URZ], R2 ;  /* 0x00000002070085a7 */ /* 0x000e64000800007f */
[----:B-1----:R-:W-:Y:S05]  /*23320*/  @!P0 BRA `(.L_x_542) ;  /* 0xfffffffc00f08947 */ /* 0x002fea000383ffff */
[----:B------:R-:W-:Y:S05]  /*23330*/  BRA `(.L_x_565) ;  /* 0xfffffff400507947 */ /* 0x000fea000383ffff */
.L_x_543:
[----:B0-----:R0:W1:Y:S02]  /*23340*/  SYNCS.PHASECHK.TRANS64.TRYWAIT P0, [R9+URZ], R4 ;  /* 0x00000004090075a7 */ /* 0x001064000800017f */
[----:B-1----:R-:W-:Y:S05]  /*23350*/  @!P0 NANOSLEEP.SYNCS 0x989680 ;  /* 0x009896800000895d */ /* 0x002fea0003900000 */
[----:B------:R-:W1:Y:S02]  /*23360*/  @!P0 SYNCS.PHASECHK.TRANS64 P0, [R9+URZ], R4 ;  /* 0x00000004090085a7 */ /* 0x000e64000800007f */
[----:B-1----:R-:W-:Y:S05]  /*23370*/  @!P0 BRA `(.L_x_543) ;  /* 0xfffffffc00f08947 */ /* 0x002fea000383ffff */
[----:B------:R-:W-:Y:S05]  /*23380*/  BRA `(.L_x_566) ;  /* 0xfffffff400607947 */ /* 0x000fea000383ffff */
.L_x_544:
[----:B0-----:R0:W1:Y:S02]  /*23390*/  SYNCS.PHASECHK.TRANS64.TRYWAIT P0, [R6+URZ], R5 ;  /* 0x00000005060075a7 */ /* 0x001064000800017f */
[----:B-1----:R-:W-:Y:S05]  /*233a0*/  @!P0 NANOSLEEP.SYNCS 0x989680 ;  /* 0x009896800000895d */ /* 0x002fea0003900000 */
[----:B------:R-:W1:Y:S02]  /*233b0*/  @!P0 SYNCS.PHASECHK.TRANS64 P0, [R6+URZ], R5 ;  /* 0x00000005060085a7 */ /* 0x000e64000800007f */
[----:B-1----:R-:W-:Y:S05]  /*233c0*/  @!P0 BRA `(.L_x_544) ;  /* 0xfffffffc00f08947 */ /* 0x002fea000383ffff */
[----:B------:R-:W-:Y:S05]  /*233d0*/  BRA `(.L_x_567) ;  /* 0xfffffff400707947 */ /* 0x000fea000383ffff */
.L_x_545:
[----:B0-----:R0:W1:Y:S02]  /*233e0*/  SYNCS.PHASECHK.TRANS64.TRYWAIT P0, [R9+URZ], R4 ;  /* 0x00000004090075a7 */ /* 0x001064000800017f */
[----:B-1----:R-:W-:Y:S05]  /*233f0*/  @!P0 NANOSLEEP.SYNCS 0x989680 ;  /* 0x009896800000895d */ /* 0x002fea0003900000 */
[----:B------:R-:W1:Y:S02]  /*23400*/  @!P0 SYNCS.PHASECHK.TRANS64 P0, [R9+URZ], R4 ;  /* 0x00000004090085a7 */ /* 0x000e64000800007f */
[----:B-1----:R-:W-:Y:S05]  /*23410*/  @!P0 BRA `(.L_x_545) ;  /* 0xfffffffc00f08947 */ /* 0x002fea000383ffff */
[----:B------:R-:W-:Y:S05]  /*23420*/  BRA `(.L_x_568) ;  /* 0xfffffff400807947 */ /* 0x000fea000383ffff */
.L_x_546:
[----:B0-----:R0:W1:Y:S02]  /*23430*/  SYNCS.PHASECHK.TRANS64.TRYWAIT P0, [R6+URZ], R5 ;  /* 0x00000005060075a7 */ /* 0x001064000800017f */
[----:B-1----:R-:W-:Y:S05]  /*23440*/  @!P0 NANOSLEEP.SYNCS 0x989680 ;  /* 0x009896800000895d */ /* 0x002fea0003900000 */
[----:B------:R-:W1:Y:S02]  /*23450*/  @!P0 SYNCS.PHASECHK.TRANS64 P0, [R6+URZ], R5 ;  /* 0x00000005060085a7 */ /* 0x000e64000800007f */
[----:B-1----:R-:W-:Y:S05]  /*23460*/  @!P0 BRA `(.L_x_546) ;  /* 0xfffffffc00f08947 */ /* 0x002fea000383ffff */
[----:B------:R-:W-:Y:S05]  /*23470*/  BRA `(.L_x_569) ;  /* 0xfffffff400907947 */ /* 0x000fea000383ffff */
.L_x_547:
[----:B0-----:R0:W1:Y:S02]  /*23480*/  SYNCS.PHASECHK.TRANS64.TRYWAIT P0, [R9+URZ], R4 ;  /* 0x00000004090075a7 */ /* 0x001064000800017f */
[----:B-1----:R-:W-:Y:S05]  /*23490*/  @!P0 NANOSLEEP.SYNCS 0x989680 ;  /* 0x009896800000895d */ /* 0x002fea0003900000 */
[----:B------:R-:W1:Y:S02]  /*234a0*/  @!P0 SYNCS.PHASECHK.TRANS64 P0, [R9+URZ], R4 ;  /* 0x00000004090085a7 */ /* 0x000e64000800007f */
[----:B-1----:R-:W-:Y:S05]  /*234b0*/  @!P0 BRA `(.L_x_547) ;  /* 0xfffffffc00f08947 */ /* 0x002fea000383ffff */
[----:B------:R-:W-:Y:S05]  /*234c0*/  BRA `(.L_x_570) ;  /* 0xfffffff400a07947 */ /* 0x000fea000383ffff */
.L_x_548:
[----:B0-----:R0:W1:Y:S02]  /*234d0*/  SYNCS.PHASECHK.TRANS64.TRYWAIT P0, [R6+URZ], R5 ;  /* 0x00000005060075a7 */ /* 0x001064000800017f */
[----:B-1----:R-:W-:Y:S05]  /*234e0*/  @!P0 NANOSLEEP.SYNCS 0x989680 ;  /* 0x009896800000895d */ /* 0x002fea0003900000 */
[----:B------:R-:W1:Y:S02]  /*234f0*/  @!P0 SYNCS.PHASECHK.TRANS64 P0, [R6+URZ], R5 ;  /* 0x00000005060085a7 */ /* 0x000e64000800007f */
[----:B-1----:R-:W-:Y:S05]  /*23500*/  @!P0 BRA `(.L_x_548) ;  /* 0xfffffffc00f08947 */ /* 0x002fea000383ffff */
[----:B------:R-:W-:Y:S05]  /*23510*/  BRA `(.L_x_571) ;  /* 0xfffffff400b07947 */ /* 0x000fea000383ffff */
.L_x_549:
[----:B0-----:R0:W1:Y:S02]  /*23520*/  SYNCS.PHASECHK.TRANS64.TRYWAIT P0, [R9+URZ], R4 ;  /* 0x00000004090075a7 */ /* 0x001064000800017f */
[----:B-1----:R-:W-:Y:S05]  /*23530*/  @!P0 NANOSLEEP.SYNCS 0x989680 ;  /* 0x009896800000895d */ /* 0x002fea0003900000 */
[----:B------:R-:W1:Y:S02]  /*23540*/  @!P0 SYNCS.PHASECHK.TRANS64 P0, [R9+URZ], R4 ;  /* 0x00000004090085a7 */ /* 0x000e64000800007f */
[----:B-1----:R-:W-:Y:S05]  /*23550*/  @!P0 BRA `(.L_x_549) ;  /* 0xfffffffc00f08947 */ /* 0x002fea000383ffff */
[----:B------:R-:W-:Y:S05]  /*23560*/  BRA `(.L_x_572) ;  /* 0xfffffff400c07947 */ /* 0x000fea000383ffff */
.L_x_550:
[----:B0-----:R0:W1:Y:S02]  /*23570*/  SYNCS.PHASECHK.TRANS64.TRYWAIT P0, [R6+URZ], R5 ;  /* 0x00000005060075a7 */ /* 0x001064000800017f */
[----:B-1----:R-:W-:Y:S05]  /*23580*/  @!P0 NANOSLEEP.SYNCS 0x989680 ;  /* 0x009896800000895d */ /* 0x002fea0003900000 */
[----:B------:R-:W1:Y:S02]  /*23590*/  @!P0 SYNCS.PHASECHK.TRANS64 P0, [R6+URZ], R5 ;  /* 0x00000005060085a7 */ /* 0x000e64000800007f */
[----:B-1----:R-:W-:Y:S05]  /*235a0*/  @!P0 BRA `(.L_x_550) ;  /* 0xfffffffc00f08947 */ /* 0x002fea000383ffff */
[----:B------:R-:W-:Y:S05]  /*235b0*/  BRA `(.L_x_573) ;  /* 0xfffffff400d07947 */ /* 0x000fea000383ffff */
.L_x_551:
[----:B0-----:R0:W1:Y:S02]  /*235c0*/  SYNCS.PHASECHK.TRANS64.TRYWAIT P0, [R9+URZ], R4 ;  /* 0x00000004090075a7 */ /* 0x001064000800017f */
[----:B-1----:R-:W-:Y:S05]  /*235d0*/  @!P0 NANOSLEEP.SYNCS 0x989680 ;  /* 0x009896800000895d */ /* 0x002fea0003900000 */
[----:B------:R-:W1:Y:S02]  /*235e0*/  @!P0 SYNCS.PHASECHK.TRANS64 P0, [R9+URZ], R4 ;  /* 0x00000004090085a7 */ /* 0x000e64000800007f */
[----:B-1----:R-:W-:Y:S05]  /*235f0*/  @!P0 BRA `(.L_x_551) ;  /* 0xfffffffc00f08947 */ /* 0x002fea000383ffff */
[----:B------:R-:W-:Y:S05]  /*23600*/  BRA `(.L_x_574) ;  /* 0xfffffff400e07947 */ /* 0x000fea000383ffff */
.L_x_552:
[----:B0-----:R0:W1:Y:S02]  /*23610*/  SYNCS.PHASECHK.TRANS64.TRYWAIT P0, [R6+URZ], R5 ;  /* 0x00000005060075a7 */ /* 0x001064000800017f */
[----:B-1----:R-:W-:Y:S05]  /*23620*/  @!P0 NANOSLEEP.SYNCS 0x989680 ;  /* 0x009896800000895d */ /* 0x002fea0003900000 */
[----:B------:R-:W1:Y:S02]  /*23630*/  @!P0 SYNCS.PHASECHK.TRANS64 P0, [R6+URZ], R5 ;  /* 0x00000005060085a7 */ /* 0x000e64000800007f */
[----:B-1----:R-:W-:Y:S05]  /*23640*/  @!P0 BRA `(.L_x_552) ;  /* 0xfffffffc00f08947 */ /* 0x002fea000383ffff */
[----:B------:R-:W-:Y:S05]  /*23650*/  BRA `(.L_x_575) ;  /* 0xfffffff400f07947 */ /* 0x000fea000383ffff */
.L_x_553:
[----:B0-----:R0:W1:Y:S02]  /*23660*/  SYNCS.PHASECHK.TRANS64.TRYWAIT P0, [R9+URZ], R4 ;  /* 0x00000004090075a7 */ /* 0x001064000800017f */
[----:B-1----:R-:W-:Y:S05]  /*23670*/  @!P0 NANOSLEEP.SYNCS 0x989680 ;  /* 0x009896800000895d */ /* 0x002fea0003900000 */
[----:B------:R-:W1:Y:S02]  /*23680*/  @!P0 SYNCS.PHASECHK.TRANS64 P0, [R9+URZ], R4 ;  /* 0x00000004090085a7 */ /* 0x000e64000800007f */
[----:B-1----:R-:W-:Y:S05]  /*23690*/  @!P0 BRA `(.L_x_553) ;  /* 0xfffffffc00f08947 */ /* 0x002fea000383ffff */
[----:B------:R-:W-:Y:S05]  /*236a0*/  BRA `(.L_x_576) ;  /* 0xfffffff800007947 */ /* 0x000fea000383ffff */
.L_x_554:
[----:B0-----:R0:W1:Y:S02]  /*236b0*/  SYNCS.PHASECHK.TRANS64.TRYWAIT P0, [R6+URZ], R5 ;  /* 0x00000005060075a7 */ /* 0x001064000800017f */
[----:B-1----:R-:W-:Y:S05]  /*236c0*/  @!P0 NANOSLEEP.SYNCS 0x989680 ;  /* 0x009896800000895d */ /* 0x002fea0003900000 */
[----:B------:R-:W1:Y:S02]  /*236d0*/  @!P0 SYNCS.PHASECHK.TRANS64 P0, [R6+URZ], R5 ;  /* 0x00000005060085a7 */ /* 0x000e64000800007f */
[----:B-1----:R-:W-:Y:S05]  /*236e0*/  @!P0 BRA `(.L_x_554) ;  /* 0xfffffffc00f08947 */ /* 0x002fea000383ffff */
[----:B------:R-:W-:Y:S05]  /*236f0*/  BRA `(.L_x_577) ;  /* 0xfffffff800107947 */ /* 0x000fea000383ffff */
.L_x_555:
[----:B0-----:R0:W1:Y:S02]  /*23700*/  SYNCS.PHASECHK.TRANS64.TRYWAIT P0, [R9+URZ], R4 ;  /* 0x00000004090075a7 */ /* 0x001064000800017f */
[----:B-1----:R-:W-:Y:S05]  /*23710*/  @!P0 NANOSLEEP.SYNCS 0x989680 ;  /* 0x009896800000895d */ /* 0x002fea0003900000 */
[----:B------:R-:W1:Y:S02]  /*23720*/  @!P0 SYNCS.PHASECHK.TRANS64 P0, [R9+URZ], R4 ;  /* 0x00000004090085a7 */ /* 0x000e64000800007f */
[----:B-1----:R-:W-:Y:S05]  /*23730*/  @!P0 BRA `(.L_x_555) ;  /* 0xfffffffc00f08947 */ /* 0x002fea000383ffff */
[----:B------:R-:W-:Y:S05]  /*23740*/  BRA `(.L_x_578) ;  /* 0xfffffff800207947 */ /* 0x000fea000383ffff */
.L_x_556:
[----:B-1----:R1:W2:Y:S02]  /*23750*/  SYNCS.PHASECHK.TRANS64.TRYWAIT P0, [R6+URZ], R5 ;  /* 0x00000005060075a7 */ /* 0x0022a4000800017f */
[----:B--2---:R-:W-:Y:S05]  /*23760*/  @!P0 NANOSLEEP.SYNCS 0x989680 ;  /* 0x009896800000895d */ /* 0x004fea0003900000 */
[----:B------:R-:W2:Y:S02]  /*23770*/  @!P0 SYNCS.PHASECHK.TRANS64 P0, [R6+URZ], R5 ;  /* 0x00000005060085a7 */ /* 0x000ea4000800007f */
[----:B--2---:R-:W-:Y:S05]  /*23780*/  @!P0 BRA `(.L_x_556) ;  /* 0xfffffffc00f08947 */ /* 0x004fea000383ffff */
[----:B------:R-:W-:Y:S05]  /*23790*/  BRA `(.L_x_579) ;  /* 0xfffffff800287947 */ /* 0x000fea000383ffff */
.L_x_580:
[----:B------:R-:W-:-:S00]  /*237a0*/  BRA `(.L_x_580) ;  /* 0xfffffffc00fc7947 */ /* 0x000fc0000383ffff */
[----:B------:R-:W-:-:S00]  /*237b0*/  NOP ;  /* 0x0000000000007918 */ /* 0x000fc00000000000 */
        /* <DEDUP_REMOVED lines=12> */
.L_x_581:


//--------------------- .nv.shared._ZN7cutlass13device_kernelINS_4gemm6kernel13GemmUniversalIN4cute5tupleIJiiiiEEENS1_10collective13CollectiveMmaINS1_37MainloopSm90TmaGmmaWarpSpecializedFP8ILi16ENS5_IJNS4_1CILi2EEENSA_ILi1EEESC_EEENS1_35KernelTmaWarpSpecializedCooperativeEEENS5_IJNSA_ILi192EEENSA_ILi240EEENSA_ILi32EEEEEENS_12float_e4m3_tENS5_IJlSC_lEEESK_SL_NS4_8TiledMMAINS4_8MMA_AtomIJNS4_4SM904GMMA30MMA_64x16x32_F32E4M3E4M3_SS_TNILNSP_7ScaleInE1ELSR_1EEEEEENS4_6LayoutISD_NS5_IJSC_NSA_ILi0EEESV_EEEEENS5_IJNS4_10UnderscoreESY_SY_EEEEENS4_13SM90_TMA_LOADENS4_14ComposedLayoutINS4_7SwizzleILi1ELi4ELi3EEENS4_18smem_ptr_flag_bitsILi8EEENSU_INS5_IJNSA_ILi8EEESI_EEENS5_IJSI_SC_EEEEEEEvNS4_8identityENS4_23SM90_TMA_LOAD_MULTICASTES1B_vS1C_EENS_8epilogue10collective6detail29Sm90TmaWarpSpecializedAdapterINS1G_15DefaultEpilogueISK_SL_SL_NS1F_6thread17LinearCombinationISK_Li1EffLNS1K_9ScaleType4KindE0ELNS_15FloatRoundStyleE2ESK_EENS1_15EpilogueDefaultEEEEEvvEEEEvNT_6ParamsE --------------------------
	.section	.nv.shared._ZN7cutlass13device_kernelINS_4gemm6kernel13GemmUniversalIN4cute5tupleIJiiiiEEENS1_10collective13CollectiveMmaINS1_37MainloopSm90TmaGmmaWarpSpecializedFP8ILi16ENS5_IJNS4_1CILi2EEENSA_ILi1EEESC_EEENS1_35KernelTmaWarpSpecializedCooperativeEEENS5_IJNSA_ILi192EEENSA_ILi240EEENSA_ILi32EEEEEENS_12float_e4m3_tENS5_IJlSC_lEEESK_SL_NS4_8TiledMMAINS4_8MMA_AtomIJNS4_4SM904GMMA30MMA_64x16x32_F32E4M3E4M3_SS_TNILNSP_7ScaleInE1ELSR_1EEEEEENS4_6LayoutISD_NS5_IJSC_NSA_ILi0EEESV_EEEEENS5_IJNS4_10UnderscoreESY_SY_EEEEENS4_13SM90_TMA_LOADENS4_14ComposedLayoutINS4_7SwizzleILi1ELi4ELi3EEENS4_18smem_ptr_flag_bitsILi8EEENSU_INS5_IJNSA_ILi8EEESI_EEENS5_IJSI_SC_EEEEEEEvNS4_8identityENS4_23SM90_TMA_LOAD_MULTICASTES1B_vS1C_EENS_8epilogue10collective6detail29Sm90TmaWarpSpecializedAdapterINS1G_15DefaultEpilogueISK_SL_SL_NS1F_6thread17LinearCombinationISK_Li1EffLNS1K_9ScaleType4KindE0ELNS_15FloatRoundStyleE2ESK_EENS1_15EpilogueDefaultEEEEEvvEEEEvNT_6ParamsE,"aw",@nobits
	.sectionflags	@""
	.align	16
	.zero		1024


//--------------------- .nv.shared.reserved.0     --------------------------
	.section	.nv.shared.reserved.0,"aw",@nobits
	.weak		__nv_reservedSMEM_offset_0_alias
	.size		__nv_reservedSMEM_offset_0_alias, 0, 0
	.other		__nv_reservedSMEM_offset_0_alias,@"STO_CUDA_RESERVED_SHARED STV_DEFAULT"
__nv_reservedSMEM_offset_0_alias:
	.zero		0


//--------------------- .nv.global                --------------------------
	.section	.nv.global,"aw",@nobits
.nv.global:
	.type		_ZN39_INTERNAL_b535f5d1_4_k_cu_c4bc9037_63264cute1_E,@object
	.size		_ZN39_INTERNAL_b535f5d1_4_k_cu_c4bc9037_63264cute1_E,(_ZN39_INTERNAL_b535f5d1_4_k_cu_c4bc9037_63264cuda3std3__45__cpo6cbeginE - _ZN39_INTERNAL_b535f5d1_4_k_cu_c4bc9037_63264cute1_E)
_ZN39_INTERNAL_b535f5d1_4_k_cu_c4bc9037_63264cute1_E:
	.zero		1
	.type		_ZN39_INTERNAL_b535f5d1_4_k_cu_c4bc9037_63264cuda3std3__45__cpo6cbeginE,@object
	.size		_ZN39_INTERNAL_b535f5d1_4_k_cu_c4bc9037_63264cuda3std3__45__cpo6cbeginE,(_ZN39_INTERNAL_b535f5d1_4_k_cu_c4bc9037_63264cuda3std3__48in_placeE - _ZN39_INTERNAL_b535f5d1_4_k_cu_c4bc9037_63264cuda3std3__45__cpo6cbeginE)
_ZN39_INTERNAL_b535f5d1_4_k_cu_c4bc9037_63264cuda3std3__45__cpo6cbeginE:
	.zero		1
	.type		_ZN39_INTERNAL_b535f5d1_4_k_cu_c4bc9037_63264cuda3std3__48in_placeE,@object
	.size		_ZN39_INTERNAL_b535f5d1_4_k_cu_c4bc9037_63264cuda3std3__48in_placeE,(_ZN39_INTERNAL_b535f5d1_4_k_cu_c4bc9037_63264cuda3std6ranges3__45__cpo9iter_moveE - _ZN39_INTERNAL_b535f5d1_4_k_cu_c4bc9037_63264cuda3std3__48in_placeE)
_ZN39_INTERNAL_b535f5d1_4_k_cu_c4bc9037_63264cuda3std3__48in_placeE:
	.zero		1
	.type		_ZN39_INTERNAL_b535f5d1_4_k_cu_c4bc9037_63264cuda3std6ranges3__45__cpo9iter_moveE,@object
	.size		_ZN39_INTERNAL_b535f5d1_4_k_cu_c4bc9037_63264cuda3std6ranges3__45__cpo9iter_moveE,(_ZN39_INTERNAL_b535f5d1_4_k_cu_c4bc9037_63264cuda3std3__45__cpo5beginE - _ZN39_INTERNAL_b535f5d1_4_k_cu_c4bc9037_63264cuda3std6ranges3__45__cpo9iter_moveE)
_ZN39_INTERNAL_b535f5d1_4_k_cu_c4bc9037_63264cuda3std6ranges3__45__cpo9iter_moveE:
	.zero		1
	.type		_ZN39_INTERNAL_b535f5d1_4_k_cu_c4bc9037_63264cuda3std3__45__cpo5beginE,@object
	.size		_ZN39_INTERNAL_b535f5d1_4_k_cu_c4bc9037_63264cuda3std3__45__cpo5beginE,(_ZN39_INTERNAL_b535f5d1_4_k_cu_c4bc9037_63264cuda3std3__441_GLOBAL__N__b535f5d1_4_k_cu_c4bc9037_63266ignoreE - _ZN39_INTERNAL_b535f5d1_4_k_cu_c4bc9037_63264cuda3std3__45__cpo5beginE)
_ZN39_INTERNAL_b535f5d1_4_k_cu_c4bc9037_63264cuda3std3__45__cpo5beginE:
	.zero		1
	.type		_ZN39_INTERNAL_b535f5d1_4_k_cu_c4bc9037_63264cuda3std3__441_GLOBAL__N__b535f5d1_4_k_cu_c4bc9037_63266ignoreE,@object
	.size		_ZN39_INTERNAL_b535f5d1_4_k_cu_c4bc9037_63264cuda3std3__441_GLOBAL__N__b535f5d1_4_k_cu_c4bc9037_63266ignoreE,(_ZN39_INTERNAL_b535f5d1_4_k_cu_c4bc9037_63264cute7productE - _ZN39_INTERNAL_b535f5d1_4_k_cu_c4bc9037_63264cuda3std3__441_GLOBAL__N__b535f5d1_4_k_cu_c4bc9037_63266ignoreE)
_ZN39_INTERNAL_b535f5d1_4_k_cu_c4bc9037_63264cuda3std3__441_GLOBAL__N__b535f5d1_4_k_cu_c4bc9037_63266ignoreE:
	.zero		1
	.type		_ZN39_INTERNAL_b535f5d1_4_k_cu_c4bc9037_63264cute7productE,@object
	.size		_ZN39_INTERNAL_b535f5d1_4_k_cu_c4bc9037_63264cute7productE,(_ZN39_INTERNAL_b535f5d1_4_k_cu_c4bc9037_63264cuda3std3__45__cpo3endE - _ZN39_INTERNAL_b535f5d1_4_k_cu_c4bc9037_63264cute7productE)
_ZN39_INTERNAL_b535f5d1_4_k_cu_c4bc9037_63264cute7productE:
	.zero		1
	.type		_ZN39_INTERNAL_b535f5d1_4_k_cu_c4bc9037_63264cuda3std3__45__cpo3endE,@object
	.size		_ZN39_INTERNAL_b535f5d1_4_k_cu_c4bc9037_63264cuda3std3__45__cpo3endE,(_ZN39_INTERNAL_b535f5d1_4_k_cu_c4bc9037_63264cuda3std3__419piecewise_constructE - _ZN39_INTERNAL_b535f5d1_4_k_cu_c4bc9037_63264cuda3std3__45__cpo3endE)
_ZN39_INTERNAL_b535f5d1_4_k_cu_c4bc9037_63264cuda3std3__45__cpo3endE:
	.zero		1
	.type		_ZN39_INTERNAL_b535f5d1_4_k_cu_c4bc9037_63264cuda3std3__419piecewise_constructE,@object
	.size		_ZN39_INTERNAL_b535f5d1_4_k_cu_c4bc9037_63264cuda3std3__419piecewise_constructE,(_ZN39_INTERNAL_b535f5d1_4_k_cu_c4bc9037_63264cuda3std3__45__cpo4cendE - _ZN39_INTERNAL_b535f5d1_4_k_cu_c4bc9037_63264cuda3std3__419piecewise_constructE)
_ZN39_INTERNAL_b535f5d1_4_k_cu_c4bc9037_63264cuda3std3__419piecewise_constructE:
	.zero		1
	.type		_ZN39_INTERNAL_b535f5d1_4_k_cu_c4bc9037_63264cuda3std3__45__cpo4cendE,@object
	.size		_ZN39_INTERNAL_b535f5d1_4_k_cu_c4bc9037_63264cuda3std3__45__cpo4cendE,(_ZN39_INTERNAL_b535f5d1_4_k_cu_c4bc9037_63264cuda3std6ranges3__45__cpo4swapE - _ZN39_INTERNAL_b535f5d1_4_k_cu_c4bc9037_63264cuda3std3__45__cpo4cendE)
_ZN39_INTERNAL_b535f5d1_4_k_cu_c4bc9037_63264cuda3std3__45__cpo4cendE:
	.zero		1
	.type		_ZN39_INTERNAL_b535f5d1_4_k_cu_c4bc9037_63264cuda3std6ranges3__45__cpo4swapE,@object
	.size		_ZN39_INTERNAL_b535f5d1_4_k_cu_c4bc9037_63264cuda3std6ranges3__45__cpo4swapE,(.L_7 - _ZN39_INTERNAL_b535f5d1_4_k_cu_c4bc9037_63264cuda3std6ranges3__45__cpo4swapE)
_ZN39_INTERNAL_b535f5d1_4_k_cu_c4bc9037_63264cuda3std6ranges3__45__cpo4swapE:
	.zero		1
.L_7:


//--------------------- .nv.constant0._ZN7cutlass13device_kernelINS_4gemm6kernel13GemmUniversalIN4cute5tupleIJiiiiEEENS1_10collective13CollectiveMmaINS1_37MainloopSm90TmaGmmaWarpSpecializedFP8ILi16ENS5_IJNS4_1CILi2EEENSA_ILi1EEESC_EEENS1_35KernelTmaWarpSpecializedCooperativeEEENS5_IJNSA_ILi192EEENSA_ILi240EEENSA_ILi32EEEEEENS_12float_e4m3_tENS5_IJlSC_lEEESK_SL_NS4_8TiledMMAINS4_8MMA_AtomIJNS4_4SM904GMMA30MMA_64x16x32_F32E4M3E4M3_SS_TNILNSP_7ScaleInE1ELSR_1EEEEEENS4_6LayoutISD_NS5_IJSC_NSA_ILi0EEESV_EEEEENS5_IJNS4_10UnderscoreESY_SY_EEEEENS4_13SM90_TMA_LOADENS4_14ComposedLayoutINS4_7SwizzleILi1ELi4ELi3EEENS4_18smem_ptr_flag_bitsILi8EEENSU_INS5_IJNSA_ILi8EEESI_EEENS5_IJSI_SC_EEEEEEEvNS4_8identityENS4_23SM90_TMA_LOAD_MULTICASTES1B_vS1C_EENS_8epilogue10collective6detail29Sm90TmaWarpSpecializedAdapterINS1G_15DefaultEpilogueISK_SL_SL_NS1F_6thread17LinearCombinationISK_Li1EffLNS1K_9ScaleType4KindE0ELNS_15FloatRoundStyleE2ESK_EENS1_15EpilogueDefaultEEEEEvvEEEEvNT_6ParamsE --------------------------
	.section	.nv.constant0._ZN7cutlass13device_kernelINS_4gemm6kernel13GemmUniversalIN4cute5tupleIJiiiiEEENS1_10collective13CollectiveMmaINS1_37MainloopSm90TmaGmmaWarpSpecializedFP8ILi16ENS5_IJNS4_1CILi2EEENSA_ILi1EEESC_EEENS1_35KernelTmaWarpSpecializedCooperativeEEENS5_IJNSA_ILi192EEENSA_ILi240EEENSA_ILi32EEEEEENS_12float_e4m3_tENS5_IJlSC_lEEESK_SL_NS4_8TiledMMAINS4_8MMA_AtomIJNS4_4SM904GMMA30MMA_64x16x32_F32E4M3E4M3_SS_TNILNSP_7ScaleInE1ELSR_1EEEEEENS4_6LayoutISD_NS5_IJSC_NSA_ILi0EEESV_EEEEENS5_IJNS4_10UnderscoreESY_SY_EEEEENS4_13SM90_TMA_LOADENS4_14ComposedLayoutINS4_7SwizzleILi1ELi4ELi3EEENS4_18smem_ptr_flag_bitsILi8EEENSU_INS5_IJNSA_ILi8EEESI_EEENS5_IJSI_SC_EEEEEEEvNS4_8identityENS4_23SM90_TMA_LOAD_MULTICASTES1B_vS1C_EENS_8epilogue10collective6detail29Sm90TmaWarpSpecializedAdapterINS1G_15DefaultEpilogueISK_SL_SL_NS1F_6thread17LinearCombinationISK_Li1EffLNS1K_9ScaleType4KindE0ELNS_15FloatRoundStyleE2ESK_EENS1_15EpilogueDefaultEEEEEvvEEEEvNT_6ParamsE,"a",@progbits
	.sectionflags	@""
	.align	4
.nv.constant0._ZN7cutlass13device_kernelINS_4gemm6kernel13GemmUniversalIN4cute5tupleIJiiiiEEENS1_10collective13CollectiveMmaINS1_37MainloopSm90TmaGmmaWarpSpecializedFP8ILi16ENS5_IJNS4_1CILi2EEENSA_ILi1EEESC_EEENS1_35KernelTmaWarpSpecializedCooperativeEEENS5_IJNSA_ILi192EEENSA_ILi240EEENSA_ILi32EEEEEENS_12float_e4m3_tENS5_IJlSC_lEEESK_SL_NS4_8TiledMMAINS4_8MMA_AtomIJNS4_4SM904GMMA30MMA_64x16x32_F32E4M3E4M3_SS_TNILNSP_7ScaleInE1ELSR_1EEEEEENS4_6LayoutISD_NS5_IJSC_NSA_ILi0EEESV_EEEEENS5_IJNS4_10UnderscoreESY_SY_EEEEENS4_13SM90_TMA_LOADENS4_14ComposedLayoutINS4_7SwizzleILi1ELi4ELi3EEENS4_18smem_ptr_flag_bitsILi8EEENSU_INS5_IJNSA_ILi8EEESI_EEENS5_IJSI_SC_EEEEEEEvNS4_8identityENS4_23SM90_TMA_LOAD_MULTICASTES1B_vS1C_EENS_8epilogue10collective6detail29Sm90TmaWarpSpecializedAdapterINS1G_15DefaultEpilogueISK_SL_SL_NS1F_6thread17LinearCombinationISK_Li1EffLNS1K_9ScaleType4KindE0ELNS_15FloatRoundStyleE2ESK_EENS1_15EpilogueDefaultEEEEEvvEEEEvNT_6ParamsE:
	.zero		1664


//--------------------- SYMBOLS --------------------------

	.type		.nv.reservedSmem.offset0,@object
	.size		.nv.reservedSmem.offset0,0x4
